//
// Generated by NVIDIA NVVM Compiler
//
// Compiler Build ID: CL-36424714
// Cuda compilation tools, release 13.0, V13.0.88
// Based on NVVM 20.0.0
//

.version 9.0
.target sm_100
.address_size 64

	// .globl	_ZN4nest4cuda7euler2d22euler2d_x_sweep_kernelEPKdPdiiiddd
.extern .shared .align 16 .b8 _ZN4nest4cuda7euler2d10shared_maxE[];

.visible .entry _ZN4nest4cuda7euler2d22euler2d_x_sweep_kernelEPKdPdiiiddd(
	.param .u64 .ptr .align 1 _ZN4nest4cuda7euler2d22euler2d_x_sweep_kernelEPKdPdiiiddd_param_0,
	.param .u64 .ptr .align 1 _ZN4nest4cuda7euler2d22euler2d_x_sweep_kernelEPKdPdiiiddd_param_1,
	.param .u32 _ZN4nest4cuda7euler2d22euler2d_x_sweep_kernelEPKdPdiiiddd_param_2,
	.param .u32 _ZN4nest4cuda7euler2d22euler2d_x_sweep_kernelEPKdPdiiiddd_param_3,
	.param .u32 _ZN4nest4cuda7euler2d22euler2d_x_sweep_kernelEPKdPdiiiddd_param_4,
	.param .f64 _ZN4nest4cuda7euler2d22euler2d_x_sweep_kernelEPKdPdiiiddd_param_5,
	.param .f64 _ZN4nest4cuda7euler2d22euler2d_x_sweep_kernelEPKdPdiiiddd_param_6,
	.param .f64 _ZN4nest4cuda7euler2d22euler2d_x_sweep_kernelEPKdPdiiiddd_param_7
)
{
	.reg .pred 	%p<34>;
	.reg .b32 	%r<26>;
	.reg .b64 	%rd<35>;
	.reg .b64 	%fd<323>;

	ld.param.u32 	%r4, [_ZN4nest4cuda7euler2d22euler2d_x_sweep_kernelEPKdPdiiiddd_param_2];
	ld.param.u32 	%r7, [_ZN4nest4cuda7euler2d22euler2d_x_sweep_kernelEPKdPdiiiddd_param_3];
	mov.u32 	%r8, %ctaid.x;
	mov.u32 	%r9, %ntid.x;
	mov.u32 	%r10, %tid.x;
	mad.lo.s32 	%r1, %r8, %r9, %r10;
	mov.u32 	%r11, %ctaid.y;
	mov.u32 	%r12, %ntid.y;
	mov.u32 	%r13, %tid.y;
	mad.lo.s32 	%r14, %r11, %r12, %r13;
	setp.ge.s32 	%p1, %r1, %r4;
	setp.ge.s32 	%p2, %r14, %r7;
	or.pred  	%p3, %p1, %p2;
	@%p3 bra 	$L__BB0_8;
	ld.param.f64 	%fd315, [_ZN4nest4cuda7euler2d22euler2d_x_sweep_kernelEPKdPdiiiddd_param_7];
	ld.param.u32 	%r25, [_ZN4nest4cuda7euler2d22euler2d_x_sweep_kernelEPKdPdiiiddd_param_4];
	ld.param.u64 	%rd33, [_ZN4nest4cuda7euler2d22euler2d_x_sweep_kernelEPKdPdiiiddd_param_0];
	cvta.to.global.u64 	%rd4, %rd33;
	add.s32 	%r15, %r25, %r1;
	add.s32 	%r16, %r25, %r14;
	shl.b32 	%r17, %r25, 1;
	add.s32 	%r18, %r17, %r4;
	add.s32 	%r19, %r17, %r7;
	mul.lo.s32 	%r20, %r18, %r19;
	mul.lo.s32 	%r21, %r18, %r16;
	add.s32 	%r22, %r20, %r21;
	add.s32 	%r23, %r22, %r20;
	add.s32 	%r24, %r23, %r20;
	cvt.s64.s32 	%rd5, %r21;
	cvt.s64.s32 	%rd6, %r15;
	add.s64 	%rd7, %rd6, %rd5;
	shl.b64 	%rd8, %rd7, 3;
	add.s64 	%rd9, %rd4, %rd8;
	ld.global.nc.f64 	%fd55, [%rd9+-16];
	cvt.s64.s32 	%rd10, %r22;
	add.s64 	%rd11, %rd10, %rd6;
	shl.b64 	%rd12, %rd11, 3;
	add.s64 	%rd13, %rd4, %rd12;
	ld.global.nc.f64 	%fd56, [%rd13+-16];
	cvt.s64.s32 	%rd14, %r23;
	add.s64 	%rd15, %rd14, %rd6;
	shl.b64 	%rd16, %rd15, 3;
	add.s64 	%rd17, %rd4, %rd16;
	ld.global.nc.f64 	%fd57, [%rd17+-16];
	cvt.s64.s32 	%rd18, %r24;
	add.s64 	%rd19, %rd18, %rd6;
	shl.b64 	%rd20, %rd19, 3;
	add.s64 	%rd21, %rd4, %rd20;
	ld.global.nc.f64 	%fd58, [%rd21+-16];
	ld.global.nc.f64 	%fd59, [%rd9+-8];
	ld.global.nc.f64 	%fd60, [%rd13+-8];
	ld.global.nc.f64 	%fd61, [%rd17+-8];
	ld.global.nc.f64 	%fd62, [%rd21+-8];
	add.s32 	%r3, %r15, %r21;
	mul.wide.s32 	%rd22, %r3, 8;
	add.s64 	%rd23, %rd4, %rd22;
	ld.global.nc.f64 	%fd63, [%rd23];
	mul.wide.s32 	%rd1, %r20, 8;
	add.s64 	%rd24, %rd23, %rd1;
	ld.global.nc.f64 	%fd1, [%rd24];
	add.s64 	%rd25, %rd24, %rd1;
	ld.global.nc.f64 	%fd2, [%rd25];
	add.s64 	%rd26, %rd25, %rd1;
	ld.global.nc.f64 	%fd3, [%rd26];
	ld.global.nc.f64 	%fd64, [%rd9+8];
	ld.global.nc.f64 	%fd65, [%rd24+8];
	ld.global.nc.f64 	%fd66, [%rd25+8];
	ld.global.nc.f64 	%fd67, [%rd26+8];
	ld.global.nc.f64 	%fd68, [%rd9+16];
	ld.global.nc.f64 	%fd69, [%rd24+16];
	ld.global.nc.f64 	%fd70, [%rd25+16];
	ld.global.nc.f64 	%fd71, [%rd26+16];
	add.f64 	%fd4, %fd315, 0dBFF0000000000000;
	max.f64 	%fd72, %fd55, 0d3DDB7CDFD9D7BDBB;
	div.rn.f64 	%fd73, %fd56, %fd72;
	div.rn.f64 	%fd74, %fd57, %fd72;
	mul.f64 	%fd75, %fd72, 0d3FE0000000000000;
	mul.f64 	%fd76, %fd73, %fd73;
	fma.rn.f64 	%fd77, %fd74, %fd74, %fd76;
	mul.f64 	%fd78, %fd75, %fd77;
	sub.f64 	%fd79, %fd58, %fd78;
	mul.f64 	%fd80, %fd4, %fd79;
	max.f64 	%fd81, %fd80, 0d3DDB7CDFD9D7BDBB;
	max.f64 	%fd82, %fd59, 0d3DDB7CDFD9D7BDBB;
	div.rn.f64 	%fd83, %fd60, %fd82;
	div.rn.f64 	%fd84, %fd61, %fd82;
	mul.f64 	%fd85, %fd82, 0d3FE0000000000000;
	mul.f64 	%fd86, %fd83, %fd83;
	fma.rn.f64 	%fd87, %fd84, %fd84, %fd86;
	mul.f64 	%fd88, %fd85, %fd87;
	sub.f64 	%fd89, %fd62, %fd88;
	mul.f64 	%fd90, %fd4, %fd89;
	max.f64 	%fd91, %fd90, 0d3DDB7CDFD9D7BDBB;
	max.f64 	%fd5, %fd63, 0d3DDB7CDFD9D7BDBB;
	div.rn.f64 	%fd92, %fd1, %fd5;
	div.rn.f64 	%fd93, %fd2, %fd5;
	mul.f64 	%fd94, %fd5, 0d3FE0000000000000;
	mul.f64 	%fd95, %fd92, %fd92;
	fma.rn.f64 	%fd96, %fd93, %fd93, %fd95;
	mul.f64 	%fd97, %fd94, %fd96;
	sub.f64 	%fd98, %fd3, %fd97;
	mul.f64 	%fd99, %fd4, %fd98;
	max.f64 	%fd100, %fd99, 0d3DDB7CDFD9D7BDBB;
	max.f64 	%fd101, %fd64, 0d3DDB7CDFD9D7BDBB;
	div.rn.f64 	%fd102, %fd65, %fd101;
	div.rn.f64 	%fd103, %fd66, %fd101;
	mul.f64 	%fd104, %fd101, 0d3FE0000000000000;
	mul.f64 	%fd105, %fd102, %fd102;
	fma.rn.f64 	%fd106, %fd103, %fd103, %fd105;
	mul.f64 	%fd107, %fd104, %fd106;
	sub.f64 	%fd108, %fd67, %fd107;
	mul.f64 	%fd109, %fd4, %fd108;
	max.f64 	%fd110, %fd109, 0d3DDB7CDFD9D7BDBB;
	max.f64 	%fd111, %fd68, 0d3DDB7CDFD9D7BDBB;
	div.rn.f64 	%fd112, %fd69, %fd111;
	div.rn.f64 	%fd113, %fd70, %fd111;
	mul.f64 	%fd114, %fd111, 0d3FE0000000000000;
	mul.f64 	%fd115, %fd112, %fd112;
	fma.rn.f64 	%fd116, %fd113, %fd113, %fd115;
	mul.f64 	%fd117, %fd114, %fd116;
	sub.f64 	%fd118, %fd71, %fd117;
	mul.f64 	%fd119, %fd4, %fd118;
	max.f64 	%fd120, %fd119, 0d3DDB7CDFD9D7BDBB;
	sub.f64 	%fd121, %fd82, %fd72;
	sub.f64 	%fd122, %fd5, %fd82;
	mul.f64 	%fd123, %fd121, %fd122;
	setp.gtu.f64 	%p4, %fd123, 0d0000000000000000;
	abs.f64 	%fd124, %fd121;
	abs.f64 	%fd125, %fd122;
	setp.lt.f64 	%p5, %fd124, %fd125;
	selp.f64 	%fd126, %fd121, %fd122, %p5;
	sub.f64 	%fd127, %fd83, %fd73;
	sub.f64 	%fd128, %fd92, %fd83;
	mul.f64 	%fd129, %fd127, %fd128;
	setp.gtu.f64 	%p6, %fd129, 0d0000000000000000;
	abs.f64 	%fd130, %fd127;
	abs.f64 	%fd131, %fd128;
	setp.lt.f64 	%p7, %fd130, %fd131;
	selp.f64 	%fd132, %fd127, %fd128, %p7;
	sub.f64 	%fd133, %fd84, %fd74;
	sub.f64 	%fd134, %fd93, %fd84;
	mul.f64 	%fd135, %fd133, %fd134;
	setp.gtu.f64 	%p8, %fd135, 0d0000000000000000;
	abs.f64 	%fd136, %fd133;
	abs.f64 	%fd137, %fd134;
	setp.lt.f64 	%p9, %fd136, %fd137;
	selp.f64 	%fd138, %fd133, %fd134, %p9;
	sub.f64 	%fd139, %fd91, %fd81;
	sub.f64 	%fd140, %fd100, %fd91;
	mul.f64 	%fd141, %fd139, %fd140;
	setp.gtu.f64 	%p10, %fd141, 0d0000000000000000;
	abs.f64 	%fd142, %fd139;
	abs.f64 	%fd143, %fd140;
	setp.lt.f64 	%p11, %fd142, %fd143;
	selp.f64 	%fd144, %fd139, %fd140, %p11;
	sub.f64 	%fd145, %fd101, %fd5;
	mul.f64 	%fd146, %fd122, %fd145;
	setp.gtu.f64 	%p12, %fd146, 0d0000000000000000;
	abs.f64 	%fd147, %fd145;
	setp.lt.f64 	%p13, %fd125, %fd147;
	selp.f64 	%fd148, %fd122, %fd145, %p13;
	sub.f64 	%fd149, %fd102, %fd92;
	mul.f64 	%fd150, %fd128, %fd149;
	setp.gtu.f64 	%p14, %fd150, 0d0000000000000000;
	abs.f64 	%fd151, %fd149;
	setp.lt.f64 	%p15, %fd131, %fd151;
	selp.f64 	%fd152, %fd128, %fd149, %p15;
	sub.f64 	%fd153, %fd103, %fd93;
	mul.f64 	%fd154, %fd134, %fd153;
	setp.gtu.f64 	%p16, %fd154, 0d0000000000000000;
	abs.f64 	%fd155, %fd153;
	setp.lt.f64 	%p17, %fd137, %fd155;
	selp.f64 	%fd156, %fd134, %fd153, %p17;
	sub.f64 	%fd157, %fd110, %fd100;
	mul.f64 	%fd158, %fd140, %fd157;
	setp.gtu.f64 	%p18, %fd158, 0d0000000000000000;
	abs.f64 	%fd159, %fd157;
	setp.lt.f64 	%p19, %fd143, %fd159;
	selp.f64 	%fd160, %fd140, %fd157, %p19;
	sub.f64 	%fd161, %fd111, %fd101;
	mul.f64 	%fd162, %fd145, %fd161;
	setp.gtu.f64 	%p20, %fd162, 0d0000000000000000;
	abs.f64 	%fd163, %fd161;
	setp.lt.f64 	%p21, %fd147, %fd163;
	selp.f64 	%fd164, %fd145, %fd161, %p21;
	sub.f64 	%fd165, %fd112, %fd102;
	mul.f64 	%fd166, %fd149, %fd165;
	setp.gtu.f64 	%p22, %fd166, 0d0000000000000000;
	abs.f64 	%fd167, %fd165;
	setp.lt.f64 	%p23, %fd151, %fd167;
	selp.f64 	%fd168, %fd149, %fd165, %p23;
	sub.f64 	%fd169, %fd113, %fd103;
	mul.f64 	%fd170, %fd153, %fd169;
	setp.gtu.f64 	%p24, %fd170, 0d0000000000000000;
	abs.f64 	%fd171, %fd169;
	setp.lt.f64 	%p25, %fd155, %fd171;
	selp.f64 	%fd172, %fd153, %fd169, %p25;
	sub.f64 	%fd173, %fd120, %fd110;
	mul.f64 	%fd174, %fd157, %fd173;
	setp.gtu.f64 	%p26, %fd174, 0d0000000000000000;
	abs.f64 	%fd175, %fd173;
	setp.lt.f64 	%p27, %fd159, %fd175;
	selp.f64 	%fd176, %fd157, %fd173, %p27;
	mul.f64 	%fd177, %fd126, 0d3FE0000000000000;
	selp.f64 	%fd178, %fd177, 0d0000000000000000, %p4;
	add.f64 	%fd179, %fd82, %fd178;
	max.f64 	%fd6, %fd179, 0d3DDB7CDFD9D7BDBB;
	mul.f64 	%fd180, %fd148, 0d3FE0000000000000;
	selp.f64 	%fd181, %fd180, 0d0000000000000000, %p12;
	sub.f64 	%fd182, %fd5, %fd181;
	max.f64 	%fd7, %fd182, 0d3DDB7CDFD9D7BDBB;
	mul.f64 	%fd183, %fd132, 0d3FE0000000000000;
	selp.f64 	%fd184, %fd183, 0d0000000000000000, %p6;
	add.f64 	%fd8, %fd83, %fd184;
	mul.f64 	%fd185, %fd152, 0d3FE0000000000000;
	selp.f64 	%fd186, %fd185, 0d0000000000000000, %p14;
	sub.f64 	%fd9, %fd92, %fd186;
	mul.f64 	%fd187, %fd138, 0d3FE0000000000000;
	selp.f64 	%fd188, %fd187, 0d0000000000000000, %p8;
	add.f64 	%fd10, %fd84, %fd188;
	mul.f64 	%fd189, %fd156, 0d3FE0000000000000;
	selp.f64 	%fd190, %fd189, 0d0000000000000000, %p16;
	sub.f64 	%fd11, %fd93, %fd190;
	mul.f64 	%fd191, %fd144, 0d3FE0000000000000;
	selp.f64 	%fd192, %fd191, 0d0000000000000000, %p10;
	add.f64 	%fd193, %fd91, %fd192;
	max.f64 	%fd194, %fd193, 0d3DDB7CDFD9D7BDBB;
	mul.f64 	%fd195, %fd160, 0d3FE0000000000000;
	selp.f64 	%fd196, %fd195, 0d0000000000000000, %p18;
	sub.f64 	%fd197, %fd100, %fd196;
	max.f64 	%fd198, %fd197, 0d3DDB7CDFD9D7BDBB;
	add.f64 	%fd199, %fd5, %fd181;
	max.f64 	%fd12, %fd199, 0d3DDB7CDFD9D7BDBB;
	mul.f64 	%fd200, %fd164, 0d3FE0000000000000;
	selp.f64 	%fd201, %fd200, 0d0000000000000000, %p20;
	sub.f64 	%fd202, %fd101, %fd201;
	max.f64 	%fd13, %fd202, 0d3DDB7CDFD9D7BDBB;
	add.f64 	%fd14, %fd92, %fd186;
	mul.f64 	%fd203, %fd168, 0d3FE0000000000000;
	selp.f64 	%fd204, %fd203, 0d0000000000000000, %p22;
	sub.f64 	%fd15, %fd102, %fd204;
	add.f64 	%fd16, %fd93, %fd190;
	mul.f64 	%fd205, %fd172, 0d3FE0000000000000;
	selp.f64 	%fd206, %fd205, 0d0000000000000000, %p24;
	sub.f64 	%fd17, %fd103, %fd206;
	add.f64 	%fd207, %fd100, %fd196;
	max.f64 	%fd18, %fd207, 0d3DDB7CDFD9D7BDBB;
	mul.f64 	%fd208, %fd176, 0d3FE0000000000000;
	selp.f64 	%fd209, %fd208, 0d0000000000000000, %p26;
	sub.f64 	%fd19, %fd110, %fd209;
	mul.f64 	%fd210, %fd315, %fd194;
	div.rn.f64 	%fd211, %fd210, %fd6;
	sqrt.rn.f64 	%fd212, %fd211;
	mul.f64 	%fd213, %fd315, %fd198;
	div.rn.f64 	%fd214, %fd213, %fd7;
	sqrt.rn.f64 	%fd215, %fd214;
	div.rn.f64 	%fd216, %fd194, %fd4;
	mul.f64 	%fd217, %fd6, 0d3FE0000000000000;
	mul.f64 	%fd218, %fd217, %fd8;
	fma.rn.f64 	%fd20, %fd8, %fd218, %fd216;
	div.rn.f64 	%fd219, %fd198, %fd4;
	mul.f64 	%fd220, %fd7, 0d3FE0000000000000;
	mul.f64 	%fd221, %fd220, %fd9;
	fma.rn.f64 	%fd21, %fd9, %fd221, %fd219;
	sub.f64 	%fd222, %fd8, %fd212;
	sub.f64 	%fd223, %fd9, %fd215;
	min.f64 	%fd22, %fd222, %fd223;
	add.f64 	%fd224, %fd8, %fd212;
	add.f64 	%fd225, %fd9, %fd215;
	max.f64 	%fd23, %fd224, %fd225;
	mul.f64 	%fd24, %fd6, %fd8;
	fma.rn.f64 	%fd25, %fd8, %fd24, %fd194;
	add.f64 	%fd226, %fd194, %fd20;
	mul.f64 	%fd26, %fd8, %fd226;
	mul.f64 	%fd27, %fd7, %fd9;
	fma.rn.f64 	%fd28, %fd9, %fd27, %fd198;
	add.f64 	%fd227, %fd198, %fd21;
	mul.f64 	%fd29, %fd9, %fd227;
	setp.ge.f64 	%p28, %fd22, 0d0000000000000000;
	mov.f64 	%fd317, %fd24;
	mov.f64 	%fd318, %fd25;
	mov.f64 	%fd319, %fd26;
	@%p28 bra 	$L__BB0_4;
	setp.le.f64 	%p29, %fd23, 0d0000000000000000;
	mov.f64 	%fd317, %fd27;
	mov.f64 	%fd318, %fd28;
	mov.f64 	%fd319, %fd29;
	@%p29 bra 	$L__BB0_4;
	sub.f64 	%fd228, %fd23, %fd22;
	mul.f64 	%fd229, %fd22, %fd23;
	mul.f64 	%fd230, %fd24, %fd23;
	mul.f64 	%fd231, %fd27, %fd22;
	sub.f64 	%fd232, %fd230, %fd231;
	sub.f64 	%fd233, %fd7, %fd6;
	fma.rn.f64 	%fd234, %fd233, %fd229, %fd232;
	div.rn.f64 	%fd317, %fd234, %fd228;
	mul.f64 	%fd235, %fd25, %fd23;
	mul.f64 	%fd236, %fd28, %fd22;
	sub.f64 	%fd237, %fd235, %fd236;
	sub.f64 	%fd238, %fd27, %fd24;
	fma.rn.f64 	%fd239, %fd238, %fd229, %fd237;
	div.rn.f64 	%fd318, %fd239, %fd228;
	mul.f64 	%fd240, %fd26, %fd23;
	mul.f64 	%fd241, %fd29, %fd22;
	sub.f64 	%fd242, %fd240, %fd241;
	sub.f64 	%fd243, %fd21, %fd20;
	fma.rn.f64 	%fd244, %fd243, %fd229, %fd242;
	div.rn.f64 	%fd319, %fd244, %fd228;
$L__BB0_4:
	ld.param.f64 	%fd316, [_ZN4nest4cuda7euler2d22euler2d_x_sweep_kernelEPKdPdiiiddd_param_7];
	max.f64 	%fd245, %fd19, 0d3DDB7CDFD9D7BDBB;
	mul.f64 	%fd246, %fd316, %fd18;
	div.rn.f64 	%fd247, %fd246, %fd12;
	sqrt.rn.f64 	%fd248, %fd247;
	mul.f64 	%fd249, %fd316, %fd245;
	div.rn.f64 	%fd250, %fd249, %fd13;
	sqrt.rn.f64 	%fd251, %fd250;
	div.rn.f64 	%fd252, %fd18, %fd4;
	mul.f64 	%fd253, %fd12, 0d3FE0000000000000;
	mul.f64 	%fd254, %fd253, %fd14;
	fma.rn.f64 	%fd36, %fd14, %fd254, %fd252;
	div.rn.f64 	%fd255, %fd245, %fd4;
	mul.f64 	%fd256, %fd13, 0d3FE0000000000000;
	mul.f64 	%fd257, %fd256, %fd15;
	fma.rn.f64 	%fd37, %fd15, %fd257, %fd255;
	sub.f64 	%fd258, %fd14, %fd248;
	sub.f64 	%fd259, %fd15, %fd251;
	min.f64 	%fd38, %fd258, %fd259;
	add.f64 	%fd260, %fd14, %fd248;
	add.f64 	%fd261, %fd15, %fd251;
	max.f64 	%fd39, %fd260, %fd261;
	mul.f64 	%fd40, %fd12, %fd14;
	fma.rn.f64 	%fd41, %fd14, %fd40, %fd18;
	add.f64 	%fd262, %fd18, %fd36;
	mul.f64 	%fd42, %fd14, %fd262;
	mul.f64 	%fd43, %fd13, %fd15;
	fma.rn.f64 	%fd44, %fd15, %fd43, %fd245;
	add.f64 	%fd263, %fd245, %fd37;
	mul.f64 	%fd45, %fd15, %fd263;
	setp.ge.f64 	%p30, %fd38, 0d0000000000000000;
	mov.f64 	%fd320, %fd40;
	mov.f64 	%fd321, %fd41;
	mov.f64 	%fd322, %fd42;
	@%p30 bra 	$L__BB0_7;
	setp.le.f64 	%p31, %fd39, 0d0000000000000000;
	mov.f64 	%fd320, %fd43;
	mov.f64 	%fd321, %fd44;
	mov.f64 	%fd322, %fd45;
	@%p31 bra 	$L__BB0_7;
	sub.f64 	%fd264, %fd39, %fd38;
	mul.f64 	%fd265, %fd38, %fd39;
	mul.f64 	%fd266, %fd40, %fd39;
	mul.f64 	%fd267, %fd43, %fd38;
	sub.f64 	%fd268, %fd266, %fd267;
	sub.f64 	%fd269, %fd13, %fd12;
	fma.rn.f64 	%fd270, %fd269, %fd265, %fd268;
	div.rn.f64 	%fd320, %fd270, %fd264;
	mul.f64 	%fd271, %fd41, %fd39;
	mul.f64 	%fd272, %fd44, %fd38;
	sub.f64 	%fd273, %fd271, %fd272;
	sub.f64 	%fd274, %fd43, %fd40;
	fma.rn.f64 	%fd275, %fd274, %fd265, %fd273;
	div.rn.f64 	%fd321, %fd275, %fd264;
	mul.f64 	%fd276, %fd42, %fd39;
	mul.f64 	%fd277, %fd45, %fd38;
	sub.f64 	%fd278, %fd276, %fd277;
	sub.f64 	%fd279, %fd37, %fd36;
	fma.rn.f64 	%fd280, %fd279, %fd265, %fd278;
	div.rn.f64 	%fd322, %fd280, %fd264;
$L__BB0_7:
	ld.param.f64 	%fd314, [_ZN4nest4cuda7euler2d22euler2d_x_sweep_kernelEPKdPdiiiddd_param_6];
	ld.param.f64 	%fd313, [_ZN4nest4cuda7euler2d22euler2d_x_sweep_kernelEPKdPdiiiddd_param_5];
	ld.param.u64 	%rd34, [_ZN4nest4cuda7euler2d22euler2d_x_sweep_kernelEPKdPdiiiddd_param_1];
	add.f64 	%fd281, %fd8, %fd9;
	mul.f64 	%fd282, %fd281, 0d3FE0000000000000;
	add.f64 	%fd283, %fd14, %fd15;
	mul.f64 	%fd284, %fd283, 0d3FE0000000000000;
	setp.gt.f64 	%p32, %fd282, 0d0000000000000000;
	mul.f64 	%fd285, %fd6, %fd10;
	mul.f64 	%fd286, %fd7, %fd11;
	selp.f64 	%fd287, %fd285, %fd286, %p32;
	setp.gt.f64 	%p33, %fd284, 0d0000000000000000;
	mul.f64 	%fd288, %fd12, %fd16;
	mul.f64 	%fd289, %fd13, %fd17;
	selp.f64 	%fd290, %fd288, %fd289, %p33;
	mul.f64 	%fd291, %fd282, %fd287;
	mul.f64 	%fd292, %fd284, %fd290;
	div.rn.f64 	%fd293, %fd314, %fd313;
	sub.f64 	%fd294, %fd320, %fd317;
	mul.f64 	%fd295, %fd293, %fd294;
	sub.f64 	%fd296, %fd5, %fd295;
	cvta.to.global.u64 	%rd27, %rd34;
	mul.wide.s32 	%rd28, %r3, 8;
	add.s64 	%rd29, %rd27, %rd28;
	st.global.f64 	[%rd29], %fd296;
	sub.f64 	%fd297, %fd321, %fd318;
	mul.f64 	%fd298, %fd293, %fd297;
	sub.f64 	%fd299, %fd1, %fd298;
	add.s64 	%rd30, %rd29, %rd1;
	st.global.f64 	[%rd30], %fd299;
	sub.f64 	%fd300, %fd292, %fd291;
	mul.f64 	%fd301, %fd293, %fd300;
	sub.f64 	%fd302, %fd2, %fd301;
	add.s64 	%rd31, %rd30, %rd1;
	st.global.f64 	[%rd31], %fd302;
	mul.f64 	%fd303, %fd10, 0d3FE0000000000000;
	mul.f64 	%fd304, %fd10, %fd303;
	mul.f64 	%fd305, %fd304, %fd317;
	mul.f64 	%fd306, %fd17, 0d3FE0000000000000;
	mul.f64 	%fd307, %fd17, %fd306;
	sub.f64 	%fd308, %fd322, %fd319;
	fma.rn.f64 	%fd309, %fd307, %fd320, %fd308;
	sub.f64 	%fd310, %fd309, %fd305;
	mul.f64 	%fd311, %fd293, %fd310;
	sub.f64 	%fd312, %fd3, %fd311;
	add.s64 	%rd32, %rd31, %rd1;
	st.global.f64 	[%rd32], %fd312;
$L__BB0_8:
	ret;

}
	// .globl	_ZN4nest4cuda7euler2d22euler2d_y_sweep_kernelEPKdPdiiiddd
.visible .entry _ZN4nest4cuda7euler2d22euler2d_y_sweep_kernelEPKdPdiiiddd(
	.param .u64 .ptr .align 1 _ZN4nest4cuda7euler2d22euler2d_y_sweep_kernelEPKdPdiiiddd_param_0,
	.param .u64 .ptr .align 1 _ZN4nest4cuda7euler2d22euler2d_y_sweep_kernelEPKdPdiiiddd_param_1,
	.param .u32 _ZN4nest4cuda7euler2d22euler2d_y_sweep_kernelEPKdPdiiiddd_param_2,
	.param .u32 _ZN4nest4cuda7euler2d22euler2d_y_sweep_kernelEPKdPdiiiddd_param_3,
	.param .u32 _ZN4nest4cuda7euler2d22euler2d_y_sweep_kernelEPKdPdiiiddd_param_4,
	.param .f64 _ZN4nest4cuda7euler2d22euler2d_y_sweep_kernelEPKdPdiiiddd_param_5,
	.param .f64 _ZN4nest4cuda7euler2d22euler2d_y_sweep_kernelEPKdPdiiiddd_param_6,
	.param .f64 _ZN4nest4cuda7euler2d22euler2d_y_sweep_kernelEPKdPdiiiddd_param_7
)
{
	.reg .pred 	%p<34>;
	.reg .b32 	%r<25>;
	.reg .b64 	%rd<35>;
	.reg .b64 	%fd<323>;

	ld.param.u32 	%r4, [_ZN4nest4cuda7euler2d22euler2d_y_sweep_kernelEPKdPdiiiddd_param_2];
	ld.param.u32 	%r7, [_ZN4nest4cuda7euler2d22euler2d_y_sweep_kernelEPKdPdiiiddd_param_3];
	mov.u32 	%r8, %ctaid.x;
	mov.u32 	%r9, %ntid.x;
	mov.u32 	%r10, %tid.x;
	mad.lo.s32 	%r1, %r8, %r9, %r10;
	mov.u32 	%r11, %ctaid.y;
	mov.u32 	%r12, %ntid.y;
	mov.u32 	%r13, %tid.y;
	mad.lo.s32 	%r14, %r11, %r12, %r13;
	setp.ge.s32 	%p1, %r1, %r4;
	setp.ge.s32 	%p2, %r14, %r7;
	or.pred  	%p3, %p1, %p2;
	@%p3 bra 	$L__BB1_8;
	ld.param.f64 	%fd315, [_ZN4nest4cuda7euler2d22euler2d_y_sweep_kernelEPKdPdiiiddd_param_7];
	ld.param.u32 	%r24, [_ZN4nest4cuda7euler2d22euler2d_y_sweep_kernelEPKdPdiiiddd_param_4];
	ld.param.u64 	%rd33, [_ZN4nest4cuda7euler2d22euler2d_y_sweep_kernelEPKdPdiiiddd_param_0];
	cvta.to.global.u64 	%rd4, %rd33;
	add.s32 	%r15, %r24, %r1;
	add.s32 	%r16, %r24, %r14;
	shl.b32 	%r17, %r24, 1;
	add.s32 	%r18, %r17, %r4;
	add.s32 	%r19, %r17, %r7;
	mul.lo.s32 	%r20, %r18, %r19;
	add.s32 	%r21, %r16, -2;
	mad.lo.s32 	%r22, %r21, %r18, %r15;
	mul.wide.s32 	%rd5, %r22, 8;
	add.s64 	%rd6, %rd4, %rd5;
	ld.global.nc.f64 	%fd55, [%rd6];
	mul.wide.s32 	%rd1, %r20, 8;
	add.s64 	%rd7, %rd6, %rd1;
	ld.global.nc.f64 	%fd56, [%rd7];
	add.s64 	%rd8, %rd7, %rd1;
	ld.global.nc.f64 	%fd57, [%rd8];
	add.s64 	%rd9, %rd8, %rd1;
	ld.global.nc.f64 	%fd58, [%rd9];
	mul.wide.s32 	%rd10, %r18, 8;
	add.s64 	%rd11, %rd6, %rd10;
	ld.global.nc.f64 	%fd59, [%rd11];
	add.s64 	%rd12, %rd11, %rd1;
	ld.global.nc.f64 	%fd60, [%rd12];
	add.s64 	%rd13, %rd12, %rd1;
	ld.global.nc.f64 	%fd61, [%rd13];
	add.s64 	%rd14, %rd13, %rd1;
	ld.global.nc.f64 	%fd62, [%rd14];
	shl.b32 	%r23, %r18, 1;
	add.s32 	%r3, %r22, %r23;
	add.s64 	%rd15, %rd11, %rd10;
	ld.global.nc.f64 	%fd63, [%rd15];
	add.s64 	%rd16, %rd15, %rd1;
	ld.global.nc.f64 	%fd1, [%rd16];
	add.s64 	%rd17, %rd16, %rd1;
	ld.global.nc.f64 	%fd2, [%rd17];
	add.s64 	%rd18, %rd17, %rd1;
	ld.global.nc.f64 	%fd3, [%rd18];
	add.s64 	%rd19, %rd15, %rd10;
	ld.global.nc.f64 	%fd64, [%rd19];
	add.s64 	%rd20, %rd19, %rd1;
	ld.global.nc.f64 	%fd65, [%rd20];
	add.s64 	%rd21, %rd20, %rd1;
	ld.global.nc.f64 	%fd66, [%rd21];
	add.s64 	%rd22, %rd21, %rd1;
	ld.global.nc.f64 	%fd67, [%rd22];
	add.s64 	%rd23, %rd19, %rd10;
	ld.global.nc.f64 	%fd68, [%rd23];
	add.s64 	%rd24, %rd23, %rd1;
	ld.global.nc.f64 	%fd69, [%rd24];
	add.s64 	%rd25, %rd24, %rd1;
	ld.global.nc.f64 	%fd70, [%rd25];
	add.s64 	%rd26, %rd25, %rd1;
	ld.global.nc.f64 	%fd71, [%rd26];
	add.f64 	%fd4, %fd315, 0dBFF0000000000000;
	max.f64 	%fd72, %fd55, 0d3DDB7CDFD9D7BDBB;
	div.rn.f64 	%fd73, %fd56, %fd72;
	div.rn.f64 	%fd74, %fd57, %fd72;
	mul.f64 	%fd75, %fd72, 0d3FE0000000000000;
	mul.f64 	%fd76, %fd73, %fd73;
	fma.rn.f64 	%fd77, %fd74, %fd74, %fd76;
	mul.f64 	%fd78, %fd75, %fd77;
	sub.f64 	%fd79, %fd58, %fd78;
	mul.f64 	%fd80, %fd4, %fd79;
	max.f64 	%fd81, %fd80, 0d3DDB7CDFD9D7BDBB;
	max.f64 	%fd82, %fd59, 0d3DDB7CDFD9D7BDBB;
	div.rn.f64 	%fd83, %fd60, %fd82;
	div.rn.f64 	%fd84, %fd61, %fd82;
	mul.f64 	%fd85, %fd82, 0d3FE0000000000000;
	mul.f64 	%fd86, %fd83, %fd83;
	fma.rn.f64 	%fd87, %fd84, %fd84, %fd86;
	mul.f64 	%fd88, %fd85, %fd87;
	sub.f64 	%fd89, %fd62, %fd88;
	mul.f64 	%fd90, %fd4, %fd89;
	max.f64 	%fd91, %fd90, 0d3DDB7CDFD9D7BDBB;
	max.f64 	%fd5, %fd63, 0d3DDB7CDFD9D7BDBB;
	div.rn.f64 	%fd92, %fd1, %fd5;
	div.rn.f64 	%fd93, %fd2, %fd5;
	mul.f64 	%fd94, %fd5, 0d3FE0000000000000;
	mul.f64 	%fd95, %fd92, %fd92;
	fma.rn.f64 	%fd96, %fd93, %fd93, %fd95;
	mul.f64 	%fd97, %fd94, %fd96;
	sub.f64 	%fd98, %fd3, %fd97;
	mul.f64 	%fd99, %fd4, %fd98;
	max.f64 	%fd100, %fd99, 0d3DDB7CDFD9D7BDBB;
	max.f64 	%fd101, %fd64, 0d3DDB7CDFD9D7BDBB;
	div.rn.f64 	%fd102, %fd65, %fd101;
	div.rn.f64 	%fd103, %fd66, %fd101;
	mul.f64 	%fd104, %fd101, 0d3FE0000000000000;
	mul.f64 	%fd105, %fd102, %fd102;
	fma.rn.f64 	%fd106, %fd103, %fd103, %fd105;
	mul.f64 	%fd107, %fd104, %fd106;
	sub.f64 	%fd108, %fd67, %fd107;
	mul.f64 	%fd109, %fd4, %fd108;
	max.f64 	%fd110, %fd109, 0d3DDB7CDFD9D7BDBB;
	max.f64 	%fd111, %fd68, 0d3DDB7CDFD9D7BDBB;
	div.rn.f64 	%fd112, %fd69, %fd111;
	div.rn.f64 	%fd113, %fd70, %fd111;
	mul.f64 	%fd114, %fd111, 0d3FE0000000000000;
	mul.f64 	%fd115, %fd112, %fd112;
	fma.rn.f64 	%fd116, %fd113, %fd113, %fd115;
	mul.f64 	%fd117, %fd114, %fd116;
	sub.f64 	%fd118, %fd71, %fd117;
	mul.f64 	%fd119, %fd4, %fd118;
	max.f64 	%fd120, %fd119, 0d3DDB7CDFD9D7BDBB;
	sub.f64 	%fd121, %fd82, %fd72;
	sub.f64 	%fd122, %fd5, %fd82;
	mul.f64 	%fd123, %fd121, %fd122;
	setp.gtu.f64 	%p4, %fd123, 0d0000000000000000;
	abs.f64 	%fd124, %fd121;
	abs.f64 	%fd125, %fd122;
	setp.lt.f64 	%p5, %fd124, %fd125;
	selp.f64 	%fd126, %fd121, %fd122, %p5;
	sub.f64 	%fd127, %fd84, %fd74;
	sub.f64 	%fd128, %fd93, %fd84;
	mul.f64 	%fd129, %fd127, %fd128;
	setp.gtu.f64 	%p6, %fd129, 0d0000000000000000;
	abs.f64 	%fd130, %fd127;
	abs.f64 	%fd131, %fd128;
	setp.lt.f64 	%p7, %fd130, %fd131;
	selp.f64 	%fd132, %fd127, %fd128, %p7;
	sub.f64 	%fd133, %fd83, %fd73;
	sub.f64 	%fd134, %fd92, %fd83;
	mul.f64 	%fd135, %fd133, %fd134;
	setp.gtu.f64 	%p8, %fd135, 0d0000000000000000;
	abs.f64 	%fd136, %fd133;
	abs.f64 	%fd137, %fd134;
	setp.lt.f64 	%p9, %fd136, %fd137;
	selp.f64 	%fd138, %fd133, %fd134, %p9;
	sub.f64 	%fd139, %fd91, %fd81;
	sub.f64 	%fd140, %fd100, %fd91;
	mul.f64 	%fd141, %fd139, %fd140;
	setp.gtu.f64 	%p10, %fd141, 0d0000000000000000;
	abs.f64 	%fd142, %fd139;
	abs.f64 	%fd143, %fd140;
	setp.lt.f64 	%p11, %fd142, %fd143;
	selp.f64 	%fd144, %fd139, %fd140, %p11;
	sub.f64 	%fd145, %fd101, %fd5;
	mul.f64 	%fd146, %fd122, %fd145;
	setp.gtu.f64 	%p12, %fd146, 0d0000000000000000;
	abs.f64 	%fd147, %fd145;
	setp.lt.f64 	%p13, %fd125, %fd147;
	selp.f64 	%fd148, %fd122, %fd145, %p13;
	sub.f64 	%fd149, %fd103, %fd93;
	mul.f64 	%fd150, %fd128, %fd149;
	setp.gtu.f64 	%p14, %fd150, 0d0000000000000000;
	abs.f64 	%fd151, %fd149;
	setp.lt.f64 	%p15, %fd131, %fd151;
	selp.f64 	%fd152, %fd128, %fd149, %p15;
	sub.f64 	%fd153, %fd102, %fd92;
	mul.f64 	%fd154, %fd134, %fd153;
	setp.gtu.f64 	%p16, %fd154, 0d0000000000000000;
	abs.f64 	%fd155, %fd153;
	setp.lt.f64 	%p17, %fd137, %fd155;
	selp.f64 	%fd156, %fd134, %fd153, %p17;
	sub.f64 	%fd157, %fd110, %fd100;
	mul.f64 	%fd158, %fd140, %fd157;
	setp.gtu.f64 	%p18, %fd158, 0d0000000000000000;
	abs.f64 	%fd159, %fd157;
	setp.lt.f64 	%p19, %fd143, %fd159;
	selp.f64 	%fd160, %fd140, %fd157, %p19;
	sub.f64 	%fd161, %fd111, %fd101;
	mul.f64 	%fd162, %fd145, %fd161;
	setp.gtu.f64 	%p20, %fd162, 0d0000000000000000;
	abs.f64 	%fd163, %fd161;
	setp.lt.f64 	%p21, %fd147, %fd163;
	selp.f64 	%fd164, %fd145, %fd161, %p21;
	sub.f64 	%fd165, %fd113, %fd103;
	mul.f64 	%fd166, %fd149, %fd165;
	setp.gtu.f64 	%p22, %fd166, 0d0000000000000000;
	abs.f64 	%fd167, %fd165;
	setp.lt.f64 	%p23, %fd151, %fd167;
	selp.f64 	%fd168, %fd149, %fd165, %p23;
	sub.f64 	%fd169, %fd112, %fd102;
	mul.f64 	%fd170, %fd153, %fd169;
	setp.gtu.f64 	%p24, %fd170, 0d0000000000000000;
	abs.f64 	%fd171, %fd169;
	setp.lt.f64 	%p25, %fd155, %fd171;
	selp.f64 	%fd172, %fd153, %fd169, %p25;
	sub.f64 	%fd173, %fd120, %fd110;
	mul.f64 	%fd174, %fd157, %fd173;
	setp.gtu.f64 	%p26, %fd174, 0d0000000000000000;
	abs.f64 	%fd175, %fd173;
	setp.lt.f64 	%p27, %fd159, %fd175;
	selp.f64 	%fd176, %fd157, %fd173, %p27;
	mul.f64 	%fd177, %fd126, 0d3FE0000000000000;
	selp.f64 	%fd178, %fd177, 0d0000000000000000, %p4;
	add.f64 	%fd179, %fd82, %fd178;
	max.f64 	%fd6, %fd179, 0d3DDB7CDFD9D7BDBB;
	mul.f64 	%fd180, %fd148, 0d3FE0000000000000;
	selp.f64 	%fd181, %fd180, 0d0000000000000000, %p12;
	sub.f64 	%fd182, %fd5, %fd181;
	max.f64 	%fd7, %fd182, 0d3DDB7CDFD9D7BDBB;
	mul.f64 	%fd183, %fd132, 0d3FE0000000000000;
	selp.f64 	%fd184, %fd183, 0d0000000000000000, %p6;
	add.f64 	%fd8, %fd84, %fd184;
	mul.f64 	%fd185, %fd152, 0d3FE0000000000000;
	selp.f64 	%fd186, %fd185, 0d0000000000000000, %p14;
	sub.f64 	%fd9, %fd93, %fd186;
	mul.f64 	%fd187, %fd138, 0d3FE0000000000000;
	selp.f64 	%fd188, %fd187, 0d0000000000000000, %p8;
	add.f64 	%fd10, %fd83, %fd188;
	mul.f64 	%fd189, %fd156, 0d3FE0000000000000;
	selp.f64 	%fd190, %fd189, 0d0000000000000000, %p16;
	sub.f64 	%fd11, %fd92, %fd190;
	mul.f64 	%fd191, %fd144, 0d3FE0000000000000;
	selp.f64 	%fd192, %fd191, 0d0000000000000000, %p10;
	add.f64 	%fd193, %fd91, %fd192;
	max.f64 	%fd194, %fd193, 0d3DDB7CDFD9D7BDBB;
	mul.f64 	%fd195, %fd160, 0d3FE0000000000000;
	selp.f64 	%fd196, %fd195, 0d0000000000000000, %p18;
	sub.f64 	%fd197, %fd100, %fd196;
	max.f64 	%fd198, %fd197, 0d3DDB7CDFD9D7BDBB;
	add.f64 	%fd199, %fd5, %fd181;
	max.f64 	%fd12, %fd199, 0d3DDB7CDFD9D7BDBB;
	mul.f64 	%fd200, %fd164, 0d3FE0000000000000;
	selp.f64 	%fd201, %fd200, 0d0000000000000000, %p20;
	sub.f64 	%fd202, %fd101, %fd201;
	max.f64 	%fd13, %fd202, 0d3DDB7CDFD9D7BDBB;
	add.f64 	%fd14, %fd93, %fd186;
	mul.f64 	%fd203, %fd168, 0d3FE0000000000000;
	selp.f64 	%fd204, %fd203, 0d0000000000000000, %p22;
	sub.f64 	%fd15, %fd103, %fd204;
	add.f64 	%fd16, %fd92, %fd190;
	mul.f64 	%fd205, %fd172, 0d3FE0000000000000;
	selp.f64 	%fd206, %fd205, 0d0000000000000000, %p24;
	sub.f64 	%fd17, %fd102, %fd206;
	add.f64 	%fd207, %fd100, %fd196;
	max.f64 	%fd18, %fd207, 0d3DDB7CDFD9D7BDBB;
	mul.f64 	%fd208, %fd176, 0d3FE0000000000000;
	selp.f64 	%fd209, %fd208, 0d0000000000000000, %p26;
	sub.f64 	%fd19, %fd110, %fd209;
	mul.f64 	%fd210, %fd315, %fd194;
	div.rn.f64 	%fd211, %fd210, %fd6;
	sqrt.rn.f64 	%fd212, %fd211;
	mul.f64 	%fd213, %fd315, %fd198;
	div.rn.f64 	%fd214, %fd213, %fd7;
	sqrt.rn.f64 	%fd215, %fd214;
	div.rn.f64 	%fd216, %fd194, %fd4;
	mul.f64 	%fd217, %fd6, 0d3FE0000000000000;
	mul.f64 	%fd218, %fd217, %fd8;
	fma.rn.f64 	%fd20, %fd8, %fd218, %fd216;
	div.rn.f64 	%fd219, %fd198, %fd4;
	mul.f64 	%fd220, %fd7, 0d3FE0000000000000;
	mul.f64 	%fd221, %fd220, %fd9;
	fma.rn.f64 	%fd21, %fd9, %fd221, %fd219;
	sub.f64 	%fd222, %fd8, %fd212;
	sub.f64 	%fd223, %fd9, %fd215;
	min.f64 	%fd22, %fd222, %fd223;
	add.f64 	%fd224, %fd8, %fd212;
	add.f64 	%fd225, %fd9, %fd215;
	max.f64 	%fd23, %fd224, %fd225;
	mul.f64 	%fd24, %fd6, %fd8;
	fma.rn.f64 	%fd25, %fd8, %fd24, %fd194;
	add.f64 	%fd226, %fd194, %fd20;
	mul.f64 	%fd26, %fd8, %fd226;
	mul.f64 	%fd27, %fd7, %fd9;
	fma.rn.f64 	%fd28, %fd9, %fd27, %fd198;
	add.f64 	%fd227, %fd198, %fd21;
	mul.f64 	%fd29, %fd9, %fd227;
	setp.ge.f64 	%p28, %fd22, 0d0000000000000000;
	mov.f64 	%fd317, %fd24;
	mov.f64 	%fd318, %fd25;
	mov.f64 	%fd319, %fd26;
	@%p28 bra 	$L__BB1_4;
	setp.le.f64 	%p29, %fd23, 0d0000000000000000;
	mov.f64 	%fd317, %fd27;
	mov.f64 	%fd318, %fd28;
	mov.f64 	%fd319, %fd29;
	@%p29 bra 	$L__BB1_4;
	sub.f64 	%fd228, %fd23, %fd22;
	mul.f64 	%fd229, %fd22, %fd23;
	mul.f64 	%fd230, %fd24, %fd23;
	mul.f64 	%fd231, %fd27, %fd22;
	sub.f64 	%fd232, %fd230, %fd231;
	sub.f64 	%fd233, %fd7, %fd6;
	fma.rn.f64 	%fd234, %fd233, %fd229, %fd232;
	div.rn.f64 	%fd317, %fd234, %fd228;
	mul.f64 	%fd235, %fd25, %fd23;
	mul.f64 	%fd236, %fd28, %fd22;
	sub.f64 	%fd237, %fd235, %fd236;
	sub.f64 	%fd238, %fd27, %fd24;
	fma.rn.f64 	%fd239, %fd238, %fd229, %fd237;
	div.rn.f64 	%fd318, %fd239, %fd228;
	mul.f64 	%fd240, %fd26, %fd23;
	mul.f64 	%fd241, %fd29, %fd22;
	sub.f64 	%fd242, %fd240, %fd241;
	sub.f64 	%fd243, %fd21, %fd20;
	fma.rn.f64 	%fd244, %fd243, %fd229, %fd242;
	div.rn.f64 	%fd319, %fd244, %fd228;
$L__BB1_4:
	ld.param.f64 	%fd316, [_ZN4nest4cuda7euler2d22euler2d_y_sweep_kernelEPKdPdiiiddd_param_7];
	max.f64 	%fd245, %fd19, 0d3DDB7CDFD9D7BDBB;
	mul.f64 	%fd246, %fd316, %fd18;
	div.rn.f64 	%fd247, %fd246, %fd12;
	sqrt.rn.f64 	%fd248, %fd247;
	mul.f64 	%fd249, %fd316, %fd245;
	div.rn.f64 	%fd250, %fd249, %fd13;
	sqrt.rn.f64 	%fd251, %fd250;
	div.rn.f64 	%fd252, %fd18, %fd4;
	mul.f64 	%fd253, %fd12, 0d3FE0000000000000;
	mul.f64 	%fd254, %fd253, %fd14;
	fma.rn.f64 	%fd36, %fd14, %fd254, %fd252;
	div.rn.f64 	%fd255, %fd245, %fd4;
	mul.f64 	%fd256, %fd13, 0d3FE0000000000000;
	mul.f64 	%fd257, %fd256, %fd15;
	fma.rn.f64 	%fd37, %fd15, %fd257, %fd255;
	sub.f64 	%fd258, %fd14, %fd248;
	sub.f64 	%fd259, %fd15, %fd251;
	min.f64 	%fd38, %fd258, %fd259;
	add.f64 	%fd260, %fd14, %fd248;
	add.f64 	%fd261, %fd15, %fd251;
	max.f64 	%fd39, %fd260, %fd261;
	mul.f64 	%fd40, %fd12, %fd14;
	fma.rn.f64 	%fd41, %fd14, %fd40, %fd18;
	add.f64 	%fd262, %fd18, %fd36;
	mul.f64 	%fd42, %fd14, %fd262;
	mul.f64 	%fd43, %fd13, %fd15;
	fma.rn.f64 	%fd44, %fd15, %fd43, %fd245;
	add.f64 	%fd263, %fd245, %fd37;
	mul.f64 	%fd45, %fd15, %fd263;
	setp.ge.f64 	%p30, %fd38, 0d0000000000000000;
	mov.f64 	%fd320, %fd40;
	mov.f64 	%fd321, %fd41;
	mov.f64 	%fd322, %fd42;
	@%p30 bra 	$L__BB1_7;
	setp.le.f64 	%p31, %fd39, 0d0000000000000000;
	mov.f64 	%fd320, %fd43;
	mov.f64 	%fd321, %fd44;
	mov.f64 	%fd322, %fd45;
	@%p31 bra 	$L__BB1_7;
	sub.f64 	%fd264, %fd39, %fd38;
	mul.f64 	%fd265, %fd38, %fd39;
	mul.f64 	%fd266, %fd40, %fd39;
	mul.f64 	%fd267, %fd43, %fd38;
	sub.f64 	%fd268, %fd266, %fd267;
	sub.f64 	%fd269, %fd13, %fd12;
	fma.rn.f64 	%fd270, %fd269, %fd265, %fd268;
	div.rn.f64 	%fd320, %fd270, %fd264;
	mul.f64 	%fd271, %fd41, %fd39;
	mul.f64 	%fd272, %fd44, %fd38;
	sub.f64 	%fd273, %fd271, %fd272;
	sub.f64 	%fd274, %fd43, %fd40;
	fma.rn.f64 	%fd275, %fd274, %fd265, %fd273;
	div.rn.f64 	%fd321, %fd275, %fd264;
	mul.f64 	%fd276, %fd42, %fd39;
	mul.f64 	%fd277, %fd45, %fd38;
	sub.f64 	%fd278, %fd276, %fd277;
	sub.f64 	%fd279, %fd37, %fd36;
	fma.rn.f64 	%fd280, %fd279, %fd265, %fd278;
	div.rn.f64 	%fd322, %fd280, %fd264;
$L__BB1_7:
	ld.param.f64 	%fd314, [_ZN4nest4cuda7euler2d22euler2d_y_sweep_kernelEPKdPdiiiddd_param_6];
	ld.param.f64 	%fd313, [_ZN4nest4cuda7euler2d22euler2d_y_sweep_kernelEPKdPdiiiddd_param_5];
	ld.param.u64 	%rd34, [_ZN4nest4cuda7euler2d22euler2d_y_sweep_kernelEPKdPdiiiddd_param_1];
	add.f64 	%fd281, %fd8, %fd9;
	mul.f64 	%fd282, %fd281, 0d3FE0000000000000;
	add.f64 	%fd283, %fd14, %fd15;
	mul.f64 	%fd284, %fd283, 0d3FE0000000000000;
	setp.gt.f64 	%p32, %fd282, 0d0000000000000000;
	mul.f64 	%fd285, %fd6, %fd10;
	mul.f64 	%fd286, %fd7, %fd11;
	selp.f64 	%fd287, %fd285, %fd286, %p32;
	setp.gt.f64 	%p33, %fd284, 0d0000000000000000;
	mul.f64 	%fd288, %fd12, %fd16;
	mul.f64 	%fd289, %fd13, %fd17;
	selp.f64 	%fd290, %fd288, %fd289, %p33;
	mul.f64 	%fd291, %fd282, %fd287;
	mul.f64 	%fd292, %fd284, %fd290;
	div.rn.f64 	%fd293, %fd314, %fd313;
	sub.f64 	%fd294, %fd320, %fd317;
	mul.f64 	%fd295, %fd293, %fd294;
	sub.f64 	%fd296, %fd5, %fd295;
	cvta.to.global.u64 	%rd27, %rd34;
	mul.wide.s32 	%rd28, %r3, 8;
	add.s64 	%rd29, %rd27, %rd28;
	st.global.f64 	[%rd29], %fd296;
	sub.f64 	%fd297, %fd292, %fd291;
	mul.f64 	%fd298, %fd293, %fd297;
	sub.f64 	%fd299, %fd1, %fd298;
	add.s64 	%rd30, %rd29, %rd1;
	st.global.f64 	[%rd30], %fd299;
	sub.f64 	%fd300, %fd321, %fd318;
	mul.f64 	%fd301, %fd293, %fd300;
	sub.f64 	%fd302, %fd2, %fd301;
	add.s64 	%rd31, %rd30, %rd1;
	st.global.f64 	[%rd31], %fd302;
	mul.f64 	%fd303, %fd10, 0d3FE0000000000000;
	mul.f64 	%fd304, %fd10, %fd303;
	mul.f64 	%fd305, %fd304, %fd317;
	mul.f64 	%fd306, %fd17, 0d3FE0000000000000;
	mul.f64 	%fd307, %fd17, %fd306;
	sub.f64 	%fd308, %fd322, %fd319;
	fma.rn.f64 	%fd309, %fd307, %fd320, %fd308;
	sub.f64 	%fd310, %fd309, %fd305;
	mul.f64 	%fd311, %fd293, %fd310;
	sub.f64 	%fd312, %fd3, %fd311;
	add.s64 	%rd32, %rd31, %rd1;
	st.global.f64 	[%rd32], %fd312;
$L__BB1_8:
	ret;

}
	// .globl	_ZN4nest4cuda7euler2d22copy_halos_2d_x_kernelEPdiiii
.visible .entry _ZN4nest4cuda7euler2d22copy_halos_2d_x_kernelEPdiiii(
	.param .u64 .ptr .align 1 _ZN4nest4cuda7euler2d22copy_halos_2d_x_kernelEPdiiii_param_0,
	.param .u32 _ZN4nest4cuda7euler2d22copy_halos_2d_x_kernelEPdiiii_param_1,
	.param .u32 _ZN4nest4cuda7euler2d22copy_halos_2d_x_kernelEPdiiii_param_2,
	.param .u32 _ZN4nest4cuda7euler2d22copy_halos_2d_x_kernelEPdiiii_param_3,
	.param .u32 _ZN4nest4cuda7euler2d22copy_halos_2d_x_kernelEPdiiii_param_4
)
{
	.reg .pred 	%p<2>;
	.reg .b32 	%r<24>;
	.reg .b64 	%rd<11>;
	.reg .b64 	%fd<3>;

	ld.param.u64 	%rd1, [_ZN4nest4cuda7euler2d22copy_halos_2d_x_kernelEPdiiii_param_0];
	ld.param.u32 	%r5, [_ZN4nest4cuda7euler2d22copy_halos_2d_x_kernelEPdiiii_param_1];
	ld.param.u32 	%r7, [_ZN4nest4cuda7euler2d22copy_halos_2d_x_kernelEPdiiii_param_2];
	ld.param.u32 	%r6, [_ZN4nest4cuda7euler2d22copy_halos_2d_x_kernelEPdiiii_param_3];
	ld.param.u32 	%r8, [_ZN4nest4cuda7euler2d22copy_halos_2d_x_kernelEPdiiii_param_4];
	mov.u32 	%r9, %ctaid.x;
	mov.u32 	%r10, %ntid.x;
	mov.u32 	%r11, %tid.x;
	mad.lo.s32 	%r12, %r9, %r10, %r11;
	shl.b32 	%r13, %r6, 1;
	add.s32 	%r1, %r13, %r5;
	add.s32 	%r2, %r13, %r7;
	mul.lo.s32 	%r14, %r2, %r6;
	div.s32 	%r3, %r12, %r14;
	mul.lo.s32 	%r15, %r3, %r14;
	sub.s32 	%r4, %r12, %r15;
	setp.ge.s32 	%p1, %r3, %r8;
	@%p1 bra 	$L__BB2_2;
	div.s32 	%r16, %r4, %r6;
	mul.lo.s32 	%r17, %r16, %r6;
	sub.s32 	%r18, %r4, %r17;
	cvta.to.global.u64 	%rd2, %rd1;
	mad.lo.s32 	%r19, %r3, %r2, %r16;
	mul.lo.s32 	%r20, %r19, %r1;
	add.s32 	%r21, %r18, %r5;
	add.s32 	%r22, %r21, %r20;
	add.s32 	%r23, %r20, %r18;
	mul.wide.s32 	%rd3, %r22, 8;
	add.s64 	%rd4, %rd2, %rd3;
	ld.global.f64 	%fd1, [%rd4];
	mul.wide.s32 	%rd5, %r23, 8;
	add.s64 	%rd6, %rd2, %rd5;
	st.global.f64 	[%rd6], %fd1;
	mul.wide.s32 	%rd7, %r6, 8;
	add.s64 	%rd8, %rd6, %rd7;
	ld.global.f64 	%fd2, [%rd8];
	mul.wide.s32 	%rd9, %r5, 8;
	add.s64 	%rd10, %rd8, %rd9;
	st.global.f64 	[%rd10], %fd2;
$L__BB2_2:
	ret;

}
	// .globl	_ZN4nest4cuda7euler2d22copy_halos_2d_y_kernelEPdiiii
.visible .entry _ZN4nest4cuda7euler2d22copy_halos_2d_y_kernelEPdiiii(
	.param .u64 .ptr .align 1 _ZN4nest4cuda7euler2d22copy_halos_2d_y_kernelEPdiiii_param_0,
	.param .u32 _ZN4nest4cuda7euler2d22copy_halos_2d_y_kernelEPdiiii_param_1,
	.param .u32 _ZN4nest4cuda7euler2d22copy_halos_2d_y_kernelEPdiiii_param_2,
	.param .u32 _ZN4nest4cuda7euler2d22copy_halos_2d_y_kernelEPdiiii_param_3,
	.param .u32 _ZN4nest4cuda7euler2d22copy_halos_2d_y_kernelEPdiiii_param_4
)
{
	.reg .pred 	%p<2>;
	.reg .b32 	%r<28>;
	.reg .b64 	%rd<11>;
	.reg .b64 	%fd<3>;

	ld.param.u64 	%rd1, [_ZN4nest4cuda7euler2d22copy_halos_2d_y_kernelEPdiiii_param_0];
	ld.param.u32 	%r7, [_ZN4nest4cuda7euler2d22copy_halos_2d_y_kernelEPdiiii_param_1];
	ld.param.u32 	%r5, [_ZN4nest4cuda7euler2d22copy_halos_2d_y_kernelEPdiiii_param_2];
	ld.param.u32 	%r6, [_ZN4nest4cuda7euler2d22copy_halos_2d_y_kernelEPdiiii_param_3];
	ld.param.u32 	%r8, [_ZN4nest4cuda7euler2d22copy_halos_2d_y_kernelEPdiiii_param_4];
	mov.u32 	%r9, %ctaid.x;
	mov.u32 	%r10, %ntid.x;
	mov.u32 	%r11, %tid.x;
	mad.lo.s32 	%r12, %r9, %r10, %r11;
	shl.b32 	%r13, %r6, 1;
	add.s32 	%r1, %r13, %r7;
	add.s32 	%r14, %r13, %r5;
	mul.lo.s32 	%r2, %r1, %r14;
	mul.lo.s32 	%r15, %r1, %r6;
	div.s32 	%r3, %r12, %r15;
	mul.lo.s32 	%r16, %r3, %r15;
	sub.s32 	%r4, %r12, %r16;
	setp.ge.s32 	%p1, %r3, %r8;
	@%p1 bra 	$L__BB3_2;
	div.s32 	%r17, %r4, %r6;
	mul.lo.s32 	%r18, %r17, %r6;
	sub.s32 	%r19, %r4, %r18;
	cvta.to.global.u64 	%rd2, %rd1;
	add.s32 	%r20, %r19, %r5;
	mad.lo.s32 	%r21, %r2, %r3, %r17;
	mad.lo.s32 	%r22, %r20, %r1, %r21;
	mad.lo.s32 	%r23, %r19, %r1, %r21;
	mul.wide.s32 	%rd3, %r22, 8;
	add.s64 	%rd4, %rd2, %rd3;
	ld.global.f64 	%fd1, [%rd4];
	mul.wide.s32 	%rd5, %r23, 8;
	add.s64 	%rd6, %rd2, %rd5;
	st.global.f64 	[%rd6], %fd1;
	add.s32 	%r24, %r19, %r6;
	mad.lo.s32 	%r25, %r24, %r1, %r21;
	add.s32 	%r26, %r24, %r5;
	mad.lo.s32 	%r27, %r26, %r1, %r21;
	mul.wide.s32 	%rd7, %r25, 8;
	add.s64 	%rd8, %rd2, %rd7;
	ld.global.f64 	%fd2, [%rd8];
	mul.wide.s32 	%rd9, %r27, 8;
	add.s64 	%rd10, %rd2, %rd9;
	st.global.f64 	[%rd10], %fd2;
$L__BB3_2:
	ret;

}
	// .globl	_ZN4nest4cuda7euler2d31compute_max_wavespeed_2d_kernelEPKdPdiiid
.visible .entry _ZN4nest4cuda7euler2d31compute_max_wavespeed_2d_kernelEPKdPdiiid(
	.param .u64 .ptr .align 1 _ZN4nest4cuda7euler2d31compute_max_wavespeed_2d_kernelEPKdPdiiid_param_0,
	.param .u64 .ptr .align 1 _ZN4nest4cuda7euler2d31compute_max_wavespeed_2d_kernelEPKdPdiiid_param_1,
	.param .u32 _ZN4nest4cuda7euler2d31compute_max_wavespeed_2d_kernelEPKdPdiiid_param_2,
	.param .u32 _ZN4nest4cuda7euler2d31compute_max_wavespeed_2d_kernelEPKdPdiiid_param_3,
	.param .u32 _ZN4nest4cuda7euler2d31compute_max_wavespeed_2d_kernelEPKdPdiiid_param_4,
	.param .f64 _ZN4nest4cuda7euler2d31compute_max_wavespeed_2d_kernelEPKdPdiiid_param_5
)
{
	.reg .pred 	%p<8>;
	.reg .b32 	%r<33>;
	.reg .b64 	%rd<13>;
	.reg .b64 	%fd<30>;

	ld.param.u64 	%rd1, [_ZN4nest4cuda7euler2d31compute_max_wavespeed_2d_kernelEPKdPdiiid_param_0];
	ld.param.u64 	%rd2, [_ZN4nest4cuda7euler2d31compute_max_wavespeed_2d_kernelEPKdPdiiid_param_1];
	ld.param.u32 	%r15, [_ZN4nest4cuda7euler2d31compute_max_wavespeed_2d_kernelEPKdPdiiid_param_2];
	ld.param.u32 	%r16, [_ZN4nest4cuda7euler2d31compute_max_wavespeed_2d_kernelEPKdPdiiid_param_3];
	ld.param.u32 	%r14, [_ZN4nest4cuda7euler2d31compute_max_wavespeed_2d_kernelEPKdPdiiid_param_4];
	ld.param.f64 	%fd3, [_ZN4nest4cuda7euler2d31compute_max_wavespeed_2d_kernelEPKdPdiiid_param_5];
	mov.u32 	%r1, %ctaid.x;
	mov.u32 	%r2, %ntid.x;
	mov.u32 	%r18, %tid.x;
	mad.lo.s32 	%r3, %r1, %r2, %r18;
	mov.u32 	%r4, %ctaid.y;
	mov.u32 	%r5, %ntid.y;
	mov.u32 	%r19, %tid.y;
	mad.lo.s32 	%r20, %r4, %r5, %r19;
	mad.lo.s32 	%r7, %r19, %r2, %r18;
	shl.b32 	%r21, %r14, 1;
	add.s32 	%r8, %r21, %r15;
	add.s32 	%r9, %r21, %r16;
	setp.ge.s32 	%p1, %r3, %r15;
	setp.ge.s32 	%p2, %r20, %r16;
	mov.f64 	%fd29, 0d0000000000000000;
	or.pred  	%p3, %p1, %p2;
	@%p3 bra 	$L__BB4_2;
	cvta.to.global.u64 	%rd3, %rd1;
	add.s32 	%r22, %r14, %r3;
	add.s32 	%r23, %r14, %r20;
	mad.lo.s32 	%r24, %r8, %r23, %r22;
	mul.wide.s32 	%rd4, %r24, 8;
	add.s64 	%rd5, %rd3, %rd4;
	ld.global.nc.f64 	%fd5, [%rd5];
	max.f64 	%fd6, %fd5, 0d3DDB7CDFD9D7BDBB;
	mul.lo.s32 	%r25, %r8, %r9;
	mul.wide.s32 	%rd6, %r25, 8;
	add.s64 	%rd7, %rd5, %rd6;
	ld.global.nc.f64 	%fd7, [%rd7];
	add.s64 	%rd8, %rd7, %rd6;
	ld.global.nc.f64 	%fd8, [%rd8];
	add.s64 	%rd9, %rd8, %rd6;
	ld.global.nc.f64 	%fd9, [%rd9];
	div.rn.f64 	%fd10, %fd7, %fd6;
	div.rn.f64 	%fd11, %fd8, %fd6;
	mul.f64 	%fd12, %fd6, 0dBFE0000000000000;
	mul.f64 	%fd13, %fd11, %fd11;
	fma.rn.f64 	%fd14, %fd10, %fd10, %fd13;
	add.f64 	%fd15, %fd3, 0dBFF0000000000000;
	fma.rn.f64 	%fd16, %fd12, %fd14, %fd9;
	mul.f64 	%fd17, %fd15, %fd16;
	max.f64 	%fd18, %fd17, 0d3DDB7CDFD9D7BDBB;
	mul.f64 	%fd19, %fd3, %fd18;
	div.rn.f64 	%fd20, %fd19, %fd6;
	sqrt.rn.f64 	%fd21, %fd20;
	abs.f64 	%fd22, %fd10;
	abs.f64 	%fd23, %fd11;
	max.f64 	%fd24, %fd22, %fd23;
	add.f64 	%fd29, %fd24, %fd21;
$L__BB4_2:
	shl.b32 	%r26, %r7, 3;
	mov.u32 	%r27, _ZN4nest4cuda7euler2d10shared_maxE;
	add.s32 	%r10, %r27, %r26;
	st.shared.f64 	[%r10], %fd29;
	bar.sync 	0;
	mul.lo.s32 	%r32, %r2, %r5;
	setp.lt.u32 	%p4, %r32, 2;
	@%p4 bra 	$L__BB4_6;
$L__BB4_3:
	shr.u32 	%r13, %r32, 1;
	setp.ge.u32 	%p5, %r7, %r13;
	@%p5 bra 	$L__BB4_5;
	ld.shared.f64 	%fd25, [%r10];
	shl.b32 	%r28, %r13, 3;
	add.s32 	%r29, %r10, %r28;
	ld.shared.f64 	%fd26, [%r29];
	max.f64 	%fd27, %fd25, %fd26;
	st.shared.f64 	[%r10], %fd27;
$L__BB4_5:
	bar.sync 	0;
	setp.gt.u32 	%p6, %r32, 3;
	mov.u32 	%r32, %r13;
	@%p6 bra 	$L__BB4_3;
$L__BB4_6:
	setp.ne.s32 	%p7, %r7, 0;
	@%p7 bra 	$L__BB4_8;
	mov.u32 	%r30, %nctaid.x;
	mad.lo.s32 	%r31, %r4, %r30, %r1;
	ld.shared.f64 	%fd28, [_ZN4nest4cuda7euler2d10shared_maxE];
	cvta.to.global.u64 	%rd10, %rd2;
	mul.wide.s32 	%rd11, %r31, 8;
	add.s64 	%rd12, %rd10, %rd11;
	st.global.f64 	[%rd12], %fd28;
$L__BB4_8:
	ret;

}
	// .globl	_ZN4nest4cuda7euler2d21rk2_average_2d_kernelEPdPKdiiii
.visible .entry _ZN4nest4cuda7euler2d21rk2_average_2d_kernelEPdPKdiiii(
	.param .u64 .ptr .align 1 _ZN4nest4cuda7euler2d21rk2_average_2d_kernelEPdPKdiiii_param_0,
	.param .u64 .ptr .align 1 _ZN4nest4cuda7euler2d21rk2_average_2d_kernelEPdPKdiiii_param_1,
	.param .u32 _ZN4nest4cuda7euler2d21rk2_average_2d_kernelEPdPKdiiii_param_2,
	.param .u32 _ZN4nest4cuda7euler2d21rk2_average_2d_kernelEPdPKdiiii_param_3,
	.param .u32 _ZN4nest4cuda7euler2d21rk2_average_2d_kernelEPdPKdiiii_param_4,
	.param .u32 _ZN4nest4cuda7euler2d21rk2_average_2d_kernelEPdPKdiiii_param_5
)
{
	.reg .pred 	%p<13>;
	.reg .b32 	%r<110>;
	.reg .b64 	%rd<50>;
	.reg .b64 	%fd<61>;

	ld.param.u64 	%rd3, [_ZN4nest4cuda7euler2d21rk2_average_2d_kernelEPdPKdiiii_param_0];
	ld.param.u64 	%rd4, [_ZN4nest4cuda7euler2d21rk2_average_2d_kernelEPdPKdiiii_param_1];
	ld.param.u32 	%r47, [_ZN4nest4cuda7euler2d21rk2_average_2d_kernelEPdPKdiiii_param_2];
	ld.param.u32 	%r51, [_ZN4nest4cuda7euler2d21rk2_average_2d_kernelEPdPKdiiii_param_3];
	ld.param.u32 	%r49, [_ZN4nest4cuda7euler2d21rk2_average_2d_kernelEPdPKdiiii_param_4];
	ld.param.u32 	%r50, [_ZN4nest4cuda7euler2d21rk2_average_2d_kernelEPdPKdiiii_param_5];
	cvta.to.global.u64 	%rd1, %rd4;
	cvta.to.global.u64 	%rd2, %rd3;
	mov.u32 	%r52, %ctaid.x;
	mov.u32 	%r53, %ntid.x;
	mul.lo.s32 	%r1, %r52, %r53;
	mov.u32 	%r2, %tid.x;
	add.s32 	%r3, %r1, %r2;
	mov.u32 	%r54, %ctaid.y;
	mov.u32 	%r55, %ntid.y;
	mul.lo.s32 	%r4, %r54, %r55;
	mov.u32 	%r5, %tid.y;
	add.s32 	%r56, %r4, %r5;
	setp.ge.s32 	%p1, %r3, %r47;
	setp.ge.s32 	%p2, %r56, %r51;
	or.pred  	%p3, %p1, %p2;
	@%p3 bra 	$L__BB5_13;
	add.s32 	%r7, %r49, %r56;
	shl.b32 	%r57, %r49, 1;
	add.s32 	%r8, %r57, %r47;
	add.s32 	%r9, %r57, %r51;
	setp.lt.s32 	%p4, %r50, 1;
	@%p4 bra 	$L__BB5_13;
	add.s32 	%r10, %r49, %r3;
	and.b32  	%r11, %r50, 7;
	setp.lt.u32 	%p5, %r50, 8;
	mov.b32 	%r108, 0;
	@%p5 bra 	$L__BB5_5;
	and.b32  	%r108, %r50, 2147483640;
	neg.s32 	%r106, %r108;
	add.s32 	%r59, %r2, %r49;
	add.s32 	%r60, %r59, %r1;
	add.s32 	%r61, %r5, %r51;
	add.s32 	%r62, %r61, %r4;
	mad.lo.s32 	%r63, %r49, 3, %r62;
	mad.lo.s32 	%r105, %r63, %r8, %r60;
	shl.b32 	%r64, %r49, 4;
	shl.b32 	%r65, %r51, 3;
	add.s32 	%r66, %r64, %r65;
	mul.lo.s32 	%r15, %r66, %r8;
	mad.lo.s32 	%r67, %r49, 5, %r56;
	shl.b32 	%r68, %r51, 1;
	add.s32 	%r69, %r67, %r68;
	mad.lo.s32 	%r104, %r69, %r8, %r60;
	mad.lo.s32 	%r70, %r49, 7, %r56;
	mad.lo.s32 	%r71, %r51, 3, %r70;
	mad.lo.s32 	%r103, %r71, %r8, %r60;
	mad.lo.s32 	%r72, %r49, 9, %r56;
	shl.b32 	%r73, %r51, 2;
	add.s32 	%r74, %r72, %r73;
	mad.lo.s32 	%r102, %r74, %r8, %r60;
	mad.lo.s32 	%r75, %r49, 11, %r56;
	mad.lo.s32 	%r76, %r51, 5, %r75;
	mad.lo.s32 	%r101, %r76, %r8, %r60;
	mad.lo.s32 	%r77, %r49, 13, %r56;
	mad.lo.s32 	%r78, %r51, 6, %r77;
	mad.lo.s32 	%r100, %r78, %r8, %r60;
	mad.lo.s32 	%r79, %r49, 15, %r56;
	mad.lo.s32 	%r80, %r51, 7, %r79;
	mad.lo.s32 	%r99, %r80, %r8, %r60;
	add.s32 	%r81, %r5, %r49;
	add.s32 	%r82, %r81, %r4;
	mad.lo.s32 	%r98, %r82, %r8, %r60;
$L__BB5_4:
	.pragma "nounroll";
	mul.wide.s32 	%rd5, %r98, 8;
	add.s64 	%rd6, %rd2, %rd5;
	ld.global.f64 	%fd1, [%rd6];
	add.s64 	%rd7, %rd1, %rd5;
	ld.global.nc.f64 	%fd2, [%rd7];
	add.f64 	%fd3, %fd1, %fd2;
	mul.f64 	%fd4, %fd3, 0d3FE0000000000000;
	st.global.f64 	[%rd6], %fd4;
	mul.wide.s32 	%rd8, %r105, 8;
	add.s64 	%rd9, %rd2, %rd8;
	ld.global.f64 	%fd5, [%rd9];
	add.s64 	%rd10, %rd1, %rd8;
	ld.global.nc.f64 	%fd6, [%rd10];
	add.f64 	%fd7, %fd5, %fd6;
	mul.f64 	%fd8, %fd7, 0d3FE0000000000000;
	st.global.f64 	[%rd9], %fd8;
	mul.wide.s32 	%rd11, %r104, 8;
	add.s64 	%rd12, %rd2, %rd11;
	ld.global.f64 	%fd9, [%rd12];
	add.s64 	%rd13, %rd1, %rd11;
	ld.global.nc.f64 	%fd10, [%rd13];
	add.f64 	%fd11, %fd9, %fd10;
	mul.f64 	%fd12, %fd11, 0d3FE0000000000000;
	st.global.f64 	[%rd12], %fd12;
	mul.wide.s32 	%rd14, %r103, 8;
	add.s64 	%rd15, %rd2, %rd14;
	ld.global.f64 	%fd13, [%rd15];
	add.s64 	%rd16, %rd1, %rd14;
	ld.global.nc.f64 	%fd14, [%rd16];
	add.f64 	%fd15, %fd13, %fd14;
	mul.f64 	%fd16, %fd15, 0d3FE0000000000000;
	st.global.f64 	[%rd15], %fd16;
	mul.wide.s32 	%rd17, %r102, 8;
	add.s64 	%rd18, %rd2, %rd17;
	ld.global.f64 	%fd17, [%rd18];
	add.s64 	%rd19, %rd1, %rd17;
	ld.global.nc.f64 	%fd18, [%rd19];
	add.f64 	%fd19, %fd17, %fd18;
	mul.f64 	%fd20, %fd19, 0d3FE0000000000000;
	st.global.f64 	[%rd18], %fd20;
	mul.wide.s32 	%rd20, %r101, 8;
	add.s64 	%rd21, %rd2, %rd20;
	ld.global.f64 	%fd21, [%rd21];
	add.s64 	%rd22, %rd1, %rd20;
	ld.global.nc.f64 	%fd22, [%rd22];
	add.f64 	%fd23, %fd21, %fd22;
	mul.f64 	%fd24, %fd23, 0d3FE0000000000000;
	st.global.f64 	[%rd21], %fd24;
	mul.wide.s32 	%rd23, %r100, 8;
	add.s64 	%rd24, %rd2, %rd23;
	ld.global.f64 	%fd25, [%rd24];
	add.s64 	%rd25, %rd1, %rd23;
	ld.global.nc.f64 	%fd26, [%rd25];
	add.f64 	%fd27, %fd25, %fd26;
	mul.f64 	%fd28, %fd27, 0d3FE0000000000000;
	st.global.f64 	[%rd24], %fd28;
	mul.wide.s32 	%rd26, %r99, 8;
	add.s64 	%rd27, %rd2, %rd26;
	ld.global.f64 	%fd29, [%rd27];
	add.s64 	%rd28, %rd1, %rd26;
	ld.global.nc.f64 	%fd30, [%rd28];
	add.f64 	%fd31, %fd29, %fd30;
	mul.f64 	%fd32, %fd31, 0d3FE0000000000000;
	st.global.f64 	[%rd27], %fd32;
	add.s32 	%r106, %r106, 8;
	add.s32 	%r105, %r105, %r15;
	add.s32 	%r104, %r104, %r15;
	add.s32 	%r103, %r103, %r15;
	add.s32 	%r102, %r102, %r15;
	add.s32 	%r101, %r101, %r15;
	add.s32 	%r100, %r100, %r15;
	add.s32 	%r99, %r99, %r15;
	add.s32 	%r98, %r98, %r15;
	setp.ne.s32 	%p6, %r106, 0;
	@%p6 bra 	$L__BB5_4;
$L__BB5_5:
	setp.eq.s32 	%p7, %r11, 0;
	@%p7 bra 	$L__BB5_13;
	and.b32  	%r42, %r50, 3;
	setp.lt.u32 	%p8, %r11, 4;
	@%p8 bra 	$L__BB5_8;
	mad.lo.s32 	%r83, %r108, %r9, %r7;
	mad.lo.s32 	%r84, %r83, %r8, %r10;
	mul.wide.s32 	%rd29, %r84, 8;
	add.s64 	%rd30, %rd2, %rd29;
	ld.global.f64 	%fd33, [%rd30];
	add.s64 	%rd31, %rd1, %rd29;
	ld.global.nc.f64 	%fd34, [%rd31];
	add.f64 	%fd35, %fd33, %fd34;
	mul.f64 	%fd36, %fd35, 0d3FE0000000000000;
	st.global.f64 	[%rd30], %fd36;
	add.s32 	%r85, %r83, %r9;
	mad.lo.s32 	%r86, %r85, %r8, %r10;
	mul.wide.s32 	%rd32, %r86, 8;
	add.s64 	%rd33, %rd2, %rd32;
	ld.global.f64 	%fd37, [%rd33];
	add.s64 	%rd34, %rd1, %rd32;
	ld.global.nc.f64 	%fd38, [%rd34];
	add.f64 	%fd39, %fd37, %fd38;
	mul.f64 	%fd40, %fd39, 0d3FE0000000000000;
	st.global.f64 	[%rd33], %fd40;
	add.s32 	%r87, %r85, %r9;
	mad.lo.s32 	%r88, %r87, %r8, %r10;
	mul.wide.s32 	%rd35, %r88, 8;
	add.s64 	%rd36, %rd2, %rd35;
	ld.global.f64 	%fd41, [%rd36];
	add.s64 	%rd37, %rd1, %rd35;
	ld.global.nc.f64 	%fd42, [%rd37];
	add.f64 	%fd43, %fd41, %fd42;
	mul.f64 	%fd44, %fd43, 0d3FE0000000000000;
	st.global.f64 	[%rd36], %fd44;
	add.s32 	%r89, %r87, %r9;
	mad.lo.s32 	%r90, %r89, %r8, %r10;
	mul.wide.s32 	%rd38, %r90, 8;
	add.s64 	%rd39, %rd2, %rd38;
	ld.global.f64 	%fd45, [%rd39];
	add.s64 	%rd40, %rd1, %rd38;
	ld.global.nc.f64 	%fd46, [%rd40];
	add.f64 	%fd47, %fd45, %fd46;
	mul.f64 	%fd48, %fd47, 0d3FE0000000000000;
	st.global.f64 	[%rd39], %fd48;
	add.s32 	%r108, %r108, 4;
$L__BB5_8:
	setp.eq.s32 	%p9, %r42, 0;
	@%p9 bra 	$L__BB5_13;
	setp.eq.s32 	%p10, %r42, 1;
	@%p10 bra 	$L__BB5_11;
	mad.lo.s32 	%r91, %r108, %r9, %r7;
	mad.lo.s32 	%r92, %r91, %r8, %r10;
	mul.wide.s32 	%rd41, %r92, 8;
	add.s64 	%rd42, %rd2, %rd41;
	ld.global.f64 	%fd49, [%rd42];
	add.s64 	%rd43, %rd1, %rd41;
	ld.global.nc.f64 	%fd50, [%rd43];
	add.f64 	%fd51, %fd49, %fd50;
	mul.f64 	%fd52, %fd51, 0d3FE0000000000000;
	st.global.f64 	[%rd42], %fd52;
	add.s32 	%r93, %r91, %r9;
	mad.lo.s32 	%r94, %r93, %r8, %r10;
	mul.wide.s32 	%rd44, %r94, 8;
	add.s64 	%rd45, %rd2, %rd44;
	ld.global.f64 	%fd53, [%rd45];
	add.s64 	%rd46, %rd1, %rd44;
	ld.global.nc.f64 	%fd54, [%rd46];
	add.f64 	%fd55, %fd53, %fd54;
	mul.f64 	%fd56, %fd55, 0d3FE0000000000000;
	st.global.f64 	[%rd45], %fd56;
	add.s32 	%r108, %r108, 2;
$L__BB5_11:
	and.b32  	%r95, %r50, 1;
	setp.eq.b32 	%p11, %r95, 1;
	not.pred 	%p12, %p11;
	@%p12 bra 	$L__BB5_13;
	mad.lo.s32 	%r96, %r108, %r9, %r7;
	mad.lo.s32 	%r97, %r96, %r8, %r10;
	mul.wide.s32 	%rd47, %r97, 8;
	add.s64 	%rd48, %rd2, %rd47;
	ld.global.f64 	%fd57, [%rd48];
	add.s64 	%rd49, %rd1, %rd47;
	ld.global.nc.f64 	%fd58, [%rd49];
	add.f64 	%fd59, %fd57, %fd58;
	mul.f64 	%fd60, %fd59, 0d3FE0000000000000;
	st.global.f64 	[%rd48], %fd60;
$L__BB5_13:
	ret;

}


// ===== COMPILED SASS (sm_100) =====

	.target	sm_100

	.elftype	@"ET_EXEC"


//--------------------- .note.nv.tkinfo           --------------------------
	.section	.note.nv.tkinfo,"",@"SHT_NOTE"
	.sectionflags	@"SHF_NOTE_NV_TKINFO"
	.tkinfo
        /*0018*/ 	.word	0x00000002
        /*0030*/ 	.string	""
        /*0030*/ 	.string	"ptxas"
        /*0030*/ 	.string	"Cuda compilation tools, release 13.0, V13.0.88"
        /*0030*/ 	.string	"Build cuda_13.0.r13.0/compiler.36424714_0"
        /*0030*/ 	.string	"-arch sm_100 -m 64 "



//--------------------- .note.nv.cuinfo           --------------------------
	.section	.note.nv.cuinfo,"",@"SHT_NOTE"
	.sectionflags	@"SHF_NOTE_NV_CUINFO"
        /*0018*/ 	.short	0x0002
        /*001a*/ 	.short	0x0064
        /*001c*/ 	.short	0x0082
	.zero		2


//--------------------- .nv.info                  --------------------------
	.section	.nv.info,"",@"SHT_CUDA_INFO"
	.align	4


	//----- nvinfo : EIATTR_REGCOUNT
	.align		4
        /*0000*/ 	.byte	0x04, 0x2f
        /*0002*/ 	.short	(.L_1 - .L_0)
	.align		4
.L_0:
        /*0004*/ 	.word	index@(_ZN4nest4cuda7euler2d22euler2d_x_sweep_kernelEPKdPdiiiddd)
        /*0008*/ 	.word	0x00000058


	//----- nvinfo : EIATTR_FRAME_SIZE
	.align		4
.L_1:
        /*000c*/ 	.byte	0x04, 0x11
        /*000e*/ 	.short	(.L_3 - .L_2)
	.align		4
.L_2:
        /*0010*/ 	.word	index@($__internal_5_$__cuda_sm20_dsqrt_rn_f64_mediumpath_v1)
        /*0014*/ 	.word	0x00000000


	//----- nvinfo : EIATTR_FRAME_SIZE
	.align		4
.L_3:
        /*0018*/ 	.byte	0x04, 0x11
        /*001a*/ 	.short	(.L_5 - .L_4)
	.align		4
.L_4:
        /*001c*/ 	.word	index@($__internal_4_$__cuda_sm20_div_rn_f64_full)
        /*0020*/ 	.word	0x00000000


	//----- nvinfo : EIATTR_FRAME_SIZE
	.align		4
.L_5:
        /*0024*/ 	.byte	0x04, 0x11
        /*0026*/ 	.short	(.L_7 - .L_6)
	.align		4
.L_6:
        /*0028*/ 	.word	index@(_ZN4nest4cuda7euler2d22euler2d_x_sweep_kernelEPKdPdiiiddd)
        /*002c*/ 	.word	0x00000000


	//----- nvinfo : EIATTR_REGCOUNT
	.align		4
.L_7:
        /*0030*/ 	.byte	0x04, 0x2f
        /*0032*/ 	.short	(.L_9 - .L_8)
	.align		4
.L_8:
        /*0034*/ 	.word	index@(_ZN4nest4cuda7euler2d22euler2d_y_sweep_kernelEPKdPdiiiddd)
        /*0038*/ 	.word	0x00000058


	//----- nvinfo : EIATTR_FRAME_SIZE
	.align		4
.L_9:
        /*003c*/ 	.byte	0x04, 0x11
        /*003e*/ 	.short	(.L_11 - .L_10)
	.align		4
.L_10:
        /*0040*/ 	.word	index@($__internal_3_$__cuda_sm20_dsqrt_rn_f64_mediumpath_v1)
        /*0044*/ 	.word	0x00000000


	//----- nvinfo : EIATTR_FRAME_SIZE
	.align		4
.L_11:
        /*0048*/ 	.byte	0x04, 0x11
        /*004a*/ 	.short	(.L_13 - .L_12)
	.align		4
.L_12:
        /*004c*/ 	.word	index@($__internal_2_$__cuda_sm20_div_rn_f64_full)
        /*0050*/ 	.word	0x00000000


	//----- nvinfo : EIATTR_FRAME_SIZE
	.align		4
.L_13:
        /*0054*/ 	.byte	0x04, 0x11
        /*0056*/ 	.short	(.L_15 - .L_14)
	.align		4
.L_14:
        /*0058*/ 	.word	index@(_ZN4nest4cuda7euler2d22euler2d_y_sweep_kernelEPKdPdiiiddd)
        /*005c*/ 	.word	0x00000000


	//----- nvinfo : EIATTR_REGCOUNT
	.align		4
.L_15:
        /*0060*/ 	.byte	0x04, 0x2f
        /*0062*/ 	.short	(.L_17 - .L_16)
	.align		4
.L_16:
        /*0064*/ 	.word	index@(_ZN4nest4cuda7euler2d22copy_halos_2d_x_kernelEPdiiii)
        /*0068*/ 	.word	0x00000012


	//----- nvinfo : EIATTR_FRAME_SIZE
	.align		4
.L_17:
        /*006c*/ 	.byte	0x04, 0x11
        /*006e*/ 	.short	(.L_19 - .L_18)
	.align		4
.L_18:
        /*0070*/ 	.word	index@(_ZN4nest4cuda7euler2d22copy_halos_2d_x_kernelEPdiiii)
        /*0074*/ 	.word	0x00000000


	//----- nvinfo : EIATTR_REGCOUNT
	.align		4
.L_19:
        /*0078*/ 	.byte	0x04, 0x2f
        /*007a*/ 	.short	(.L_21 - .L_20)
	.align		4
.L_20:
        /*007c*/ 	.word	index@(_ZN4nest4cuda7euler2d22copy_halos_2d_y_kernelEPdiiii)
        /*0080*/ 	.word	0x00000010


	//----- nvinfo : EIATTR_FRAME_SIZE
	.align		4
.L_21:
        /*0084*/ 	.byte	0x04, 0x11
        /*0086*/ 	.short	(.L_23 - .L_22)
	.align		4
.L_22:
        /*0088*/ 	.word	index@(_ZN4nest4cuda7euler2d22copy_halos_2d_y_kernelEPdiiii)
        /*008c*/ 	.word	0x00000000


	//----- nvinfo : EIATTR_REGCOUNT
	.align		4
.L_23:
        /*0090*/ 	.byte	0x04, 0x2f
        /*0092*/ 	.short	(.L_25 - .L_24)
	.align		4
.L_24:
        /*0094*/ 	.word	index@(_ZN4nest4cuda7euler2d31compute_max_wavespeed_2d_kernelEPKdPdiiid)
        /*0098*/ 	.word	0x00000022


	//----- nvinfo : EIATTR_FRAME_SIZE
	.align		4
.L_25:
        /*009c*/ 	.byte	0x04, 0x11
        /*009e*/ 	.short	(.L_27 - .L_26)
	.align		4
.L_26:
        /*00a0*/ 	.word	index@($__internal_1_$__cuda_sm20_dsqrt_rn_f64_mediumpath_v1)
        /*00a4*/ 	.word	0x00000000


	//----- nvinfo : EIATTR_FRAME_SIZE
	.align		4
.L_27:
        /*00a8*/ 	.byte	0x04, 0x11
        /*00aa*/ 	.short	(.L_29 - .L_28)
	.align		4
.L_28:
        /*00ac*/ 	.word	index@($__internal_0_$__cuda_sm20_div_rn_f64_full)
        /*00b0*/ 	.word	0x00000000


	//----- nvinfo : EIATTR_FRAME_SIZE
	.align		4
.L_29:
        /*00b4*/ 	.byte	0x04, 0x11
        /*00b6*/ 	.short	(.L_31 - .L_30)
	.align		4
.L_30:
        /*00b8*/ 	.word	index@(_ZN4nest4cuda7euler2d31compute_max_wavespeed_2d_kernelEPKdPdiiid)
        /*00bc*/ 	.word	0x00000000


	//----- nvinfo : EIATTR_REGCOUNT
	.align		4
.L_31:
        /*00c0*/ 	.byte	0x04, 0x2f
        /*00c2*/ 	.short	(.L_33 - .L_32)
	.align		4
.L_32:
        /*00c4*/ 	.word	index@(_ZN4nest4cuda7euler2d21rk2_average_2d_kernelEPdPKdiiii)
        /*00c8*/ 	.word	0x00000028


	//----- nvinfo : EIATTR_FRAME_SIZE
	.align		4
.L_33:
        /*00cc*/ 	.byte	0x04, 0x11
        /*00ce*/ 	.short	(.L_35 - .L_34)
	.align		4
.L_34:
        /*00d0*/ 	.word	index@(_ZN4nest4cuda7euler2d21rk2_average_2d_kernelEPdPKdiiii)
        /*00d4*/ 	.word	0x00000000


	//----- nvinfo : EIATTR_MIN_STACK_SIZE
	.align		4
.L_35:
        /*00d8*/ 	.byte	0x04, 0x12
        /*00da*/ 	.short	(.L_37 - .L_36)
	.align		4
.L_36:
        /*00dc*/ 	.word	index@(_ZN4nest4cuda7euler2d21rk2_average_2d_kernelEPdPKdiiii)
        /*00e0*/ 	.word	0x00000000


	//----- nvinfo : EIATTR_MIN_STACK_SIZE
	.align		4
.L_37:
        /*00e4*/ 	.byte	0x04, 0x12
        /*00e6*/ 	.short	(.L_39 - .L_38)
	.align		4
.L_38:
        /*00e8*/ 	.word	index@(_ZN4nest4cuda7euler2d31compute_max_wavespeed_2d_kernelEPKdPdiiid)
        /*00ec*/ 	.word	0x00000000


	//----- nvinfo : EIATTR_MIN_STACK_SIZE
	.align		4
.L_39:
        /*00f0*/ 	.byte	0x04, 0x12
        /*00f2*/ 	.short	(.L_41 - .L_40)
	.align		4
.L_40:
        /*00f4*/ 	.word	index@(_ZN4nest4cuda7euler2d22copy_halos_2d_y_kernelEPdiiii)
        /*00f8*/ 	.word	0x00000000


	//----- nvinfo : EIATTR_MIN_STACK_SIZE
	.align		4
.L_41:
        /*00fc*/ 	.byte	0x04, 0x12
        /*00fe*/ 	.short	(.L_43 - .L_42)
	.align		4
.L_42:
        /*0100*/ 	.word	index@(_ZN4nest4cuda7euler2d22copy_halos_2d_x_kernelEPdiiii)
        /*0104*/ 	.word	0x00000000


	//----- nvinfo : EIATTR_MIN_STACK_SIZE
	.align		4
.L_43:
        /*0108*/ 	.byte	0x04, 0x12
        /*010a*/ 	.short	(.L_45 - .L_44)
	.align		4
.L_44:
        /*010c*/ 	.word	index@(_ZN4nest4cuda7euler2d22euler2d_y_sweep_kernelEPKdPdiiiddd)
        /*0110*/ 	.word	0x00000000


	//----- nvinfo : EIATTR_MIN_STACK_SIZE
	.align		4
.L_45:
        /*0114*/ 	.byte	0x04, 0x12
        /*0116*/ 	.short	(.L_47 - .L_46)
	.align		4
.L_46:
        /*0118*/ 	.word	index@(_ZN4nest4cuda7euler2d22euler2d_x_sweep_kernelEPKdPdiiiddd)
        /*011c*/ 	.word	0x00000000
.L_47:


//--------------------- .nv.compat                --------------------------
	.section	.nv.compat,"",@"SHT_CUDA_COMPAT_INFO"
	.align	4
        /*0000*/ 	.byte	0x02, 0x09, 0x00, 0x00, 0x02, 0x02, 0x01, 0x00, 0x02, 0x05, 0x05, 0x00, 0x03, 0x07, 0x01, 0x01
        /*0010*/ 	.byte	0x02, 0x03, 0x00, 0x00, 0x02, 0x06, 0x01, 0x00, 0x04, 0x0b, 0x08, 0x00, 0x01, 0x00, 0x00, 0x00
        /*0020*/ 	.byte	0x00, 0x00, 0x00, 0x00


//--------------------- .nv.info._ZN4nest4cuda7euler2d21rk2_average_2d_kernelEPdPKdiiii --------------------------
	.section	.nv.info._ZN4nest4cuda7euler2d21rk2_average_2d_kernelEPdPKdiiii,"",@"SHT_CUDA_INFO"
	.sectionflags	@""
	.align	4


	//----- nvinfo : EIATTR_CUDA_API_VERSION
	.align		4
        /*0000*/ 	.byte	0x04, 0x37
        /*0002*/ 	.short	(.L_49 - .L_48)
.L_48:
        /*0004*/ 	.word	0x00000082


	//----- nvinfo : EIATTR_KPARAM_INFO
	.align		4
.L_49:
        /*0008*/ 	.byte	0x04, 0x17
        /*000a*/ 	.short	(.L_51 - .L_50)
.L_50:
        /*000c*/ 	.word	0x00000000
        /*0010*/ 	.short	0x0005
        /*0012*/ 	.short	0x001c
        /*0014*/ 	.byte	0x00, 0xf0, 0x11, 0x00


	//----- nvinfo : EIATTR_KPARAM_INFO
	.align		4
.L_51:
        /*0018*/ 	.byte	0x04, 0x17
        /*001a*/ 	.short	(.L_53 - .L_52)
.L_52:
        /*001c*/ 	.word	0x00000000
        /*0020*/ 	.short	0x0004
        /*0022*/ 	.short	0x0018
        /*0024*/ 	.byte	0x00, 0xf0, 0x11, 0x00


	//----- nvinfo : EIATTR_KPARAM_INFO
	.align		4
.L_53:
        /*0028*/ 	.byte	0x04, 0x17
        /*002a*/ 	.short	(.L_55 - .L_54)
.L_54:
        /*002c*/ 	.word	0x00000000
        /*0030*/ 	.short	0x0003
        /*0032*/ 	.short	0x0014
        /*0034*/ 	.byte	0x00, 0xf0, 0x11, 0x00


	//----- nvinfo : EIATTR_KPARAM_INFO
	.align		4
.L_55:
        /*0038*/ 	.byte	0x04, 0x17
        /*003a*/ 	.short	(.L_57 - .L_56)
.L_56:
        /*003c*/ 	.word	0x00000000
        /*0040*/ 	.short	0x0002
        /*0042*/ 	.short	0x0010
        /*0044*/ 	.byte	0x00, 0xf0, 0x11, 0x00


	//----- nvinfo : EIATTR_KPARAM_INFO
	.align		4
.L_57:
        /*0048*/ 	.byte	0x04, 0x17
        /*004a*/ 	.short	(.L_59 - .L_58)
.L_58:
        /*004c*/ 	.word	0x00000000
        /*0050*/ 	.short	0x0001
        /*0052*/ 	.short	0x0008
        /*0054*/ 	.byte	0x00, 0xf5, 0x21, 0x00


	//----- nvinfo : EIATTR_KPARAM_INFO
	.align		4
.L_59:
        /*0058*/ 	.byte	0x04, 0x17
        /*005a*/ 	.short	(.L_61 - .L_60)
.L_60:
        /*005c*/ 	.word	0x00000000
        /*0060*/ 	.short	0x0000
        /*0062*/ 	.short	0x0000
        /*0064*/ 	.byte	0x00, 0xf5, 0x21, 0x00


	//----- nvinfo : EIATTR_SPARSE_MMA_MASK
	.align		4
.L_61:
        /*0068*/ 	.byte	0x03, 0x50
        /*006a*/ 	.short	0x0000


	//----- nvinfo : EIATTR_MAXREG_COUNT
	.align		4
        /*006c*/ 	.byte	0x03, 0x1b
        /*006e*/ 	.short	0x00ff


	//----- nvinfo : EIATTR_MERCURY_ISA_VERSION
	.align		4
        /*0070*/ 	.byte	0x03, 0x5f
        /*0072*/ 	.short	0x0101


	//----- nvinfo : EIATTR_VRC_CTA_INIT_COUNT
	.align		4
        /*0074*/ 	.byte	0x02, 0x4a
	.zero		1
	.zero		1


	//----- nvinfo : EIATTR_EXIT_INSTR_OFFSETS
	.align		4
        /*0078*/ 	.byte	0x04, 0x1c
        /*007a*/ 	.short	(.L_63 - .L_62)


	//   ....[0]....
.L_62:
        /*007c*/ 	.word	0x000000e0


	//   ....[1]....
        /*0080*/ 	.word	0x00000110


	//   ....[2]....
        /*0084*/ 	.word	0x000007b0


	//   ....[3]....
        /*0088*/ 	.word	0x00000aa0


	//   ....[4]....
        /*008c*/ 	.word	0x00000c40


	//   ....[5]....
        /*0090*/ 	.word	0x00000d00


	//----- nvinfo : EIATTR_CBANK_PARAM_SIZE
	.align		4
.L_63:
        /*0094*/ 	.byte	0x03, 0x19
        /*0096*/ 	.short	0x0020


	//----- nvinfo : EIATTR_PARAM_CBANK
	.align		4
        /*0098*/ 	.byte	0x04, 0x0a
        /*009a*/ 	.short	(.L_65 - .L_64)
	.align		4
.L_64:
        /*009c*/ 	.word	index@(.nv.constant0._ZN4nest4cuda7euler2d21rk2_average_2d_kernelEPdPKdiiii)
        /*00a0*/ 	.short	0x0380
        /*00a2*/ 	.short	0x0020


	//----- nvinfo : EIATTR_SW_WAR
	.align		4
.L_65:
        /*00a4*/ 	.byte	0x04, 0x36
        /*00a6*/ 	.short	(.L_67 - .L_66)
.L_66:
        /*00a8*/ 	.word	0x00000008
.L_67:


//--------------------- .nv.info._ZN4nest4cuda7euler2d31compute_max_wavespeed_2d_kernelEPKdPdiiid --------------------------
	.section	.nv.info._ZN4nest4cuda7euler2d31compute_max_wavespeed_2d_kernelEPKdPdiiid,"",@"SHT_CUDA_INFO"
	.sectionflags	@""
	.align	4


	//----- nvinfo : EIATTR_CUDA_API_VERSION
	.align		4
        /*0000*/ 	.byte	0x04, 0x37
        /*0002*/ 	.short	(.L_69 - .L_68)
.L_68:
        /*0004*/ 	.word	0x00000082


	//----- nvinfo : EIATTR_KPARAM_INFO
	.align		4
.L_69:
        /*0008*/ 	.byte	0x04, 0x17
        /*000a*/ 	.short	(.L_71 - .L_70)
.L_70:
        /*000c*/ 	.word	0x00000000
        /*0010*/ 	.short	0x0005
        /*0012*/ 	.short	0x0020
        /*0014*/ 	.byte	0x00, 0xf0, 0x21, 0x00


	//----- nvinfo : EIATTR_KPARAM_INFO
	.align		4
.L_71:
        /*0018*/ 	.byte	0x04, 0x17
        /*001a*/ 	.short	(.L_73 - .L_72)
.L_72:
        /*001c*/ 	.word	0x00000000
        /*0020*/ 	.short	0x0004
        /*0022*/ 	.short	0x0018
        /*0024*/ 	.byte	0x00, 0xf0, 0x11, 0x00


	//----- nvinfo : EIATTR_KPARAM_INFO
	.align		4
.L_73:
        /*0028*/ 	.byte	0x04, 0x17
        /*002a*/ 	.short	(.L_75 - .L_74)
.L_74:
        /*002c*/ 	.word	0x00000000
        /*0030*/ 	.short	0x0003
        /*0032*/ 	.short	0x0014
        /*0034*/ 	.byte	0x00, 0xf0, 0x11, 0x00


	//----- nvinfo : EIATTR_KPARAM_INFO
	.align		4
.L_75:
        /*0038*/ 	.byte	0x04, 0x17
        /*003a*/ 	.short	(.L_77 - .L_76)
.L_76:
        /*003c*/ 	.word	0x00000000
        /*0040*/ 	.short	0x0002
        /*0042*/ 	.short	0x0010
        /*0044*/ 	.byte	0x00, 0xf0, 0x11, 0x00


	//----- nvinfo : EIATTR_KPARAM_INFO
	.align		4
.L_77:
        /*0048*/ 	.byte	0x04, 0x17
        /*004a*/ 	.short	(.L_79 - .L_78)
.L_78:
        /*004c*/ 	.word	0x00000000
        /*0050*/ 	.short	0x0001
        /*0052*/ 	.short	0x0008
        /*0054*/ 	.byte	0x00, 0xf5, 0x21, 0x00


	//----- nvinfo : EIATTR_KPARAM_INFO
	.align		4
.L_79:
        /*0058*/ 	.byte	0x04, 0x17
        /*005a*/ 	.short	(.L_81 - .L_80)
.L_80:
        /*005c*/ 	.word	0x00000000
        /*0060*/ 	.short	0x0000
        /*0062*/ 	.short	0x0000
        /*0064*/ 	.byte	0x00, 0xf5, 0x21, 0x00


	//----- nvinfo : EIATTR_SPARSE_MMA_MASK
	.align		4
.L_81:
        /*0068*/ 	.byte	0x03, 0x50
        /*006a*/ 	.short	0x0000


	//----- nvinfo : EIATTR_MAXREG_COUNT
	.align		4
        /*006c*/ 	.byte	0x03, 0x1b
        /*006e*/ 	.short	0x00ff


	//----- nvinfo : EIATTR_NUM_BARRIERS
	.align		4
        /*0070*/ 	.byte	0x02, 0x4c
        /*0072*/ 	.byte	0x01
	.zero		1


	//----- nvinfo : EIATTR_MERCURY_ISA_VERSION
	.align		4
        /*0074*/ 	.byte	0x03, 0x5f
        /*0076*/ 	.short	0x0101


	//----- nvinfo : EIATTR_VRC_CTA_INIT_COUNT
	.align		4
        /*0078*/ 	.byte	0x02, 0x4a
	.zero		1
	.zero		1


	//----- nvinfo : EIATTR_EXIT_INSTR_OFFSETS
	.align		4
        /*007c*/ 	.byte	0x04, 0x1c
        /*007e*/ 	.short	(.L_83 - .L_82)


	//   ....[0]....
.L_82:
        /*0080*/ 	.word	0x00000be0


	//   ....[1]....
        /*0084*/ 	.word	0x00000c80


	//----- nvinfo : EIATTR_CRS_STACK_SIZE
	.align		4
.L_83:
        /*0088*/ 	.byte	0x04, 0x1e
        /*008a*/ 	.short	(.L_85 - .L_84)
.L_84:
        /*008c*/ 	.word	0x00000000


	//----- nvinfo : EIATTR_CBANK_PARAM_SIZE
	.align		4
.L_85:
        /*0090*/ 	.byte	0x03, 0x19
        /*0092*/ 	.short	0x0028


	//----- nvinfo : EIATTR_PARAM_CBANK
	.align		4
        /*0094*/ 	.byte	0x04, 0x0a
        /*0096*/ 	.short	(.L_87 - .L_86)
	.align		4
.L_86:
        /*0098*/ 	.word	index@(.nv.constant0._ZN4nest4cuda7euler2d31compute_max_wavespeed_2d_kernelEPKdPdiiid)
        /*009c*/ 	.short	0x0380
        /*009e*/ 	.short	0x0028


	//----- nvinfo : EIATTR_SW_WAR
	.align		4
.L_87:
        /*00a0*/ 	.byte	0x04, 0x36
        /*00a2*/ 	.short	(.L_89 - .L_88)
.L_88:
        /*00a4*/ 	.word	0x00000008
.L_89:


//--------------------- .nv.info._ZN4nest4cuda7euler2d22copy_halos_2d_y_kernelEPdiiii --------------------------
	.section	.nv.info._ZN4nest4cuda7euler2d22copy_halos_2d_y_kernelEPdiiii,"",@"SHT_CUDA_INFO"
	.sectionflags	@""
	.align	4


	//----- nvinfo : EIATTR_CUDA_API_VERSION
	.align		4
        /*0000*/ 	.byte	0x04, 0x37
        /*0002*/ 	.short	(.L_91 - .L_90)
.L_90:
        /*0004*/ 	.word	0x00000082


	//----- nvinfo : EIATTR_KPARAM_INFO
	.align		4
.L_91:
        /*0008*/ 	.byte	0x04, 0x17
        /*000a*/ 	.short	(.L_93 - .L_92)
.L_92:
        /*000c*/ 	.word	0x00000000
        /*0010*/ 	.short	0x0004
        /*0012*/ 	.short	0x0014
        /*0014*/ 	.byte	0x00, 0xf0, 0x11, 0x00


	//----- nvinfo : EIATTR_KPARAM_INFO
	.align		4
.L_93:
        /*0018*/ 	.byte	0x04, 0x17
        /*001a*/ 	.short	(.L_95 - .L_94)
.L_94:
        /*001c*/ 	.word	0x00000000
        /*0020*/ 	.short	0x0003
        /*0022*/ 	.short	0x0010
        /*0024*/ 	.byte	0x00, 0xf0, 0x11, 0x00


	//----- nvinfo : EIATTR_KPARAM_INFO
	.align		4
.L_95:
        /*0028*/ 	.byte	0x04, 0x17
        /*002a*/ 	.short	(.L_97 - .L_96)
.L_96:
        /*002c*/ 	.word	0x00000000
        /*0030*/ 	.short	0x0002
        /*0032*/ 	.short	0x000c
        /*0034*/ 	.byte	0x00, 0xf0, 0x11, 0x00


	//----- nvinfo : EIATTR_KPARAM_INFO
	.align		4
.L_97:
        /*0038*/ 	.byte	0x04, 0x17
        /*003a*/ 	.short	(.L_99 - .L_98)
.L_98:
        /*003c*/ 	.word	0x00000000
        /*0040*/ 	.short	0x0001
        /*0042*/ 	.short	0x0008
        /*0044*/ 	.byte	0x00, 0xf0, 0x11, 0x00


	//----- nvinfo : EIATTR_KPARAM_INFO
	.align		4
.L_99:
        /*0048*/ 	.byte	0x04, 0x17
        /*004a*/ 	.short	(.L_101 - .L_100)
.L_100:
        /*004c*/ 	.word	0x00000000
        /*0050*/ 	.short	0x0000
        /*0052*/ 	.short	0x0000
        /*0054*/ 	.byte	0x00, 0xf5, 0x21, 0x00


	//----- nvinfo : EIATTR_SPARSE_MMA_MASK
	.align		4
.L_101:
        /*0058*/ 	.byte	0x03, 0x50
        /*005a*/ 	.short	0x0000


	//----- nvinfo : EIATTR_MAXREG_COUNT
	.align		4
        /*005c*/ 	.byte	0x03, 0x1b
        /*005e*/ 	.short	0x00ff


	//----- nvinfo : EIATTR_MERCURY_ISA_VERSION
	.align		4
        /*0060*/ 	.byte	0x03, 0x5f
        /*0062*/ 	.short	0x0101


	//----- nvinfo : EIATTR_VRC_CTA_INIT_COUNT
	.align		4
        /*0064*/ 	.byte	0x02, 0x4a
	.zero		1
	.zero		1


	//----- nvinfo : EIATTR_EXIT_INSTR_OFFSETS
	.align		4
        /*0068*/ 	.byte	0x04, 0x1c
        /*006a*/ 	.short	(.L_103 - .L_102)


	//   ....[0]....
.L_102:
        /*006c*/ 	.word	0x00000240


	//   ....[1]....
        /*0070*/ 	.word	0x00000550


	//----- nvinfo : EIATTR_CBANK_PARAM_SIZE
	.align		4
.L_103:
        /*0074*/ 	.byte	0x03, 0x19
        /*0076*/ 	.short	0x0018


	//----- nvinfo : EIATTR_PARAM_CBANK
	.align		4
        /*0078*/ 	.byte	0x04, 0x0a
        /*007a*/ 	.short	(.L_105 - .L_104)
	.align		4
.L_104:
        /*007c*/ 	.word	index@(.nv.constant0._ZN4nest4cuda7euler2d22copy_halos_2d_y_kernelEPdiiii)
        /*0080*/ 	.short	0x0380
        /*0082*/ 	.short	0x0018


	//----- nvinfo : EIATTR_SW_WAR
	.align		4
.L_105:
        /*0084*/ 	.byte	0x04, 0x36
        /*0086*/ 	.short	(.L_107 - .L_106)
.L_106:
        /*0088*/ 	.word	0x00000008
.L_107:


//--------------------- .nv.info._ZN4nest4cuda7euler2d22copy_halos_2d_x_kernelEPdiiii --------------------------
	.section	.nv.info._ZN4nest4cuda7euler2d22copy_halos_2d_x_kernelEPdiiii,"",@"SHT_CUDA_INFO"
	.sectionflags	@""
	.align	4


	//----- nvinfo : EIATTR_CUDA_API_VERSION
	.align		4
        /*0000*/ 	.byte	0x04, 0x37
        /*0002*/ 	.short	(.L_109 - .L_108)
.L_108:
        /*0004*/ 	.word	0x00000082


	//----- nvinfo : EIATTR_KPARAM_INFO
	.align		4
.L_109:
        /*0008*/ 	.byte	0x04, 0x17
        /*000a*/ 	.short	(.L_111 - .L_110)
.L_110:
        /*000c*/ 	.word	0x00000000
        /*0010*/ 	.short	0x0004
        /*0012*/ 	.short	0x0014
        /*0014*/ 	.byte	0x00, 0xf0, 0x11, 0x00


	//----- nvinfo : EIATTR_KPARAM_INFO
	.align		4
.L_111:
        /*0018*/ 	.byte	0x04, 0x17
        /*001a*/ 	.short	(.L_113 - .L_112)
.L_112:
        /*001c*/ 	.word	0x00000000
        /*0020*/ 	.short	0x0003
        /*0022*/ 	.short	0x0010
        /*0024*/ 	.byte	0x00, 0xf0, 0x11, 0x00


	//----- nvinfo : EIATTR_KPARAM_INFO
	.align		4
.L_113:
        /*0028*/ 	.byte	0x04, 0x17
        /*002a*/ 	.short	(.L_115 - .L_114)
.L_114:
        /*002c*/ 	.word	0x00000000
        /*0030*/ 	.short	0x0002
        /*0032*/ 	.short	0x000c
        /*0034*/ 	.byte	0x00, 0xf0, 0x11, 0x00


	//----- nvinfo : EIATTR_KPARAM_INFO
	.align		4
.L_115:
        /*0038*/ 	.byte	0x04, 0x17
        /*003a*/ 	.short	(.L_117 - .L_116)
.L_116:
        /*003c*/ 	.word	0x00000000
        /*0040*/ 	.short	0x0001
        /*0042*/ 	.short	0x0008
        /*0044*/ 	.byte	0x00, 0xf0, 0x11, 0x00


	//----- nvinfo : EIATTR_KPARAM_INFO
	.align		4
.L_117:
        /*0048*/ 	.byte	0x04, 0x17
        /*004a*/ 	.short	(.L_119 - .L_118)
.L_118:
        /*004c*/ 	.word	0x00000000
        /*0050*/ 	.short	0x0000
        /*0052*/ 	.short	0x0000
        /*0054*/ 	.byte	0x00, 0xf5, 0x21, 0x00


	//----- nvinfo : EIATTR_SPARSE_MMA_MASK
	.align		4
.L_119:
        /*0058*/ 	.byte	0x03, 0x50
        /*005a*/ 	.short	0x0000


	//----- nvinfo : EIATTR_MAXREG_COUNT
	.align		4
        /*005c*/ 	.byte	0x03, 0x1b
        /*005e*/ 	.short	0x00ff


	//----- nvinfo : EIATTR_MERCURY_ISA_VERSION
	.align		4
        /*0060*/ 	.byte	0x03, 0x5f
        /*0062*/ 	.short	0x0101


	//----- nvinfo : EIATTR_VRC_CTA_INIT_COUNT
	.align		4
        /*0064*/ 	.byte	0x02, 0x4a
	.zero		1
	.zero		1


	//----- nvinfo : EIATTR_EXIT_INSTR_OFFSETS
	.align		4
        /*0068*/ 	.byte	0x04, 0x1c
        /*006a*/ 	.short	(.L_121 - .L_120)


	//   ....[0]....
.L_120:
        /*006c*/ 	.word	0x00000240


	//   ....[1]....
        /*0070*/ 	.word	0x00000500


	//----- nvinfo : EIATTR_CBANK_PARAM_SIZE
	.align		4
.L_121:
        /*0074*/ 	.byte	0x03, 0x19
        /*0076*/ 	.short	0x0018


	//----- nvinfo : EIATTR_PARAM_CBANK
	.align		4
        /*0078*/ 	.byte	0x04, 0x0a
        /*007a*/ 	.short	(.L_123 - .L_122)
	.align		4
.L_122:
        /*007c*/ 	.word	index@(.nv.constant0._ZN4nest4cuda7euler2d22copy_halos_2d_x_kernelEPdiiii)
        /*0080*/ 	.short	0x0380
        /*0082*/ 	.short	0x0018


	//----- nvinfo : EIATTR_SW_WAR
	.align		4
.L_123:
        /*0084*/ 	.byte	0x04, 0x36
        /*0086*/ 	.short	(.L_125 - .L_124)
.L_124:
        /*0088*/ 	.word	0x00000008
.L_125:


//--------------------- .nv.info._ZN4nest4cuda7euler2d22euler2d_y_sweep_kernelEPKdPdiiiddd --------------------------
	.section	.nv.info._ZN4nest4cuda7euler2d22euler2d_y_sweep_kernelEPKdPdiiiddd,"",@"SHT_CUDA_INFO"
	.sectionflags	@""
	.align	4


	//----- nvinfo : EIATTR_CUDA_API_VERSION
	.align		4
        /*0000*/ 	.byte	0x04, 0x37
        /*0002*/ 	.short	(.L_127 - .L_126)
.L_126:
        /*0004*/ 	.word	0x00000082


	//----- nvinfo : EIATTR_KPARAM_INFO
	.align		4
.L_127:
        /*0008*/ 	.byte	0x04, 0x17
        /*000a*/ 	.short	(.L_129 - .L_128)
.L_128:
        /*000c*/ 	.word	0x00000000
        /*0010*/ 	.short	0x0007
        /*0012*/ 	.short	0x0030
        /*0014*/ 	.byte	0x00, 0xf0, 0x21, 0x00


	//----- nvinfo : EIATTR_KPARAM_INFO
	.align		4
.L_129:
        /*0018*/ 	.byte	0x04, 0x17
        /*001a*/ 	.short	(.L_131 - .L_130)
.L_130:
        /*001c*/ 	.word	0x00000000
        /*0020*/ 	.short	0x0006
        /*0022*/ 	.short	0x0028
        /*0024*/ 	.byte	0x00, 0xf0, 0x21, 0x00


	//----- nvinfo : EIATTR_KPARAM_INFO
	.align		4
.L_131:
        /*0028*/ 	.byte	0x04, 0x17
        /*002a*/ 	.short	(.L_133 - .L_132)
.L_132:
        /*002c*/ 	.word	0x00000000
        /*0030*/ 	.short	0x0005
        /*0032*/ 	.short	0x0020
        /*0034*/ 	.byte	0x00, 0xf0, 0x21, 0x00


	//----- nvinfo : EIATTR_KPARAM_INFO
	.align		4
.L_133:
        /*0038*/ 	.byte	0x04, 0x17
        /*003a*/ 	.short	(.L_135 - .L_134)
.L_134:
        /*003c*/ 	.word	0x00000000
        /*0040*/ 	.short	0x0004
        /*0042*/ 	.short	0x0018
        /*0044*/ 	.byte	0x00, 0xf0, 0x11, 0x00


	//----- nvinfo : EIATTR_KPARAM_INFO
	.align		4
.L_135:
        /*0048*/ 	.byte	0x04, 0x17
        /*004a*/ 	.short	(.L_137 - .L_136)
.L_136:
        /*004c*/ 	.word	0x00000000
        /*0050*/ 	.short	0x0003
        /*0052*/ 	.short	0x0014
        /*0054*/ 	.byte	0x00, 0xf0, 0x11, 0x00


	//----- nvinfo : EIATTR_KPARAM_INFO
	.align		4
.L_137:
        /*0058*/ 	.byte	0x04, 0x17
        /*005a*/ 	.short	(.L_139 - .L_138)
.L_138:
        /*005c*/ 	.word	0x00000000
        /*0060*/ 	.short	0x0002
        /*0062*/ 	.short	0x0010
        /*0064*/ 	.byte	0x00, 0xf0, 0x11, 0x00


	//----- nvinfo : EIATTR_KPARAM_INFO
	.align		4
.L_139:
        /*0068*/ 	.byte	0x04, 0x17
        /*006a*/ 	.short	(.L_141 - .L_140)
.L_140:
        /*006c*/ 	.word	0x00000000
        /*0070*/ 	.short	0x0001
        /*0072*/ 	.short	0x0008
        /*0074*/ 	.byte	0x00, 0xf5, 0x21, 0x00


	//----- nvinfo : EIATTR_KPARAM_INFO
	.align		4
.L_141:
        /*0078*/ 	.byte	0x04, 0x17
        /*007a*/ 	.short	(.L_143 - .L_142)
.L_142:
        /*007c*/ 	.word	0x00000000
        /*0080*/ 	.short	0x0000
        /*0082*/ 	.short	0x0000
        /*0084*/ 	.byte	0x00, 0xf5, 0x21, 0x00


	//----- nvinfo : EIATTR_SPARSE_MMA_MASK
	.align		4
.L_143:
        /*0088*/ 	.byte	0x03, 0x50
        /*008a*/ 	.short	0x0000


	//----- nvinfo : EIATTR_MAXREG_COUNT
	.align		4
        /*008c*/ 	.byte	0x03, 0x1b
        /*008e*/ 	.short	0x00ff


	//----- nvinfo : EIATTR_MERCURY_ISA_VERSION
	.align		4
        /*0090*/ 	.byte	0x03, 0x5f
        /*0092*/ 	.short	0x0101


	//----- nvinfo : EIATTR_VRC_CTA_INIT_COUNT
	.align		4
        /*0094*/ 	.byte	0x02, 0x4a
	.zero		1
	.zero		1


	//----- nvinfo : EIATTR_EXIT_INSTR_OFFSETS
	.align		4
        /*0098*/ 	.byte	0x04, 0x1c
        /*009a*/ 	.short	(.L_145 - .L_144)


	//   ....[0]....
.L_144:
        /*009c*/ 	.word	0x000000c0


	//   ....[1]....
        /*00a0*/ 	.word	0x00004d90


	//----- nvinfo : EIATTR_CRS_STACK_SIZE
	.align		4
.L_145:
        /*00a4*/ 	.byte	0x04, 0x1e
        /*00a6*/ 	.short	(.L_147 - .L_146)
.L_146:
        /*00a8*/ 	.word	0x00000000


	//----- nvinfo : EIATTR_CBANK_PARAM_SIZE
	.align		4
.L_147:
        /*00ac*/ 	.byte	0x03, 0x19
        /*00ae*/ 	.short	0x0038


	//----- nvinfo : EIATTR_PARAM_CBANK
	.align		4
        /*00b0*/ 	.byte	0x04, 0x0a
        /*00b2*/ 	.short	(.L_149 - .L_148)
	.align		4
.L_148:
        /*00b4*/ 	.word	index@(.nv.constant0._ZN4nest4cuda7euler2d22euler2d_y_sweep_kernelEPKdPdiiiddd)
        /*00b8*/ 	.short	0x0380
        /*00ba*/ 	.short	0x0038


	//----- nvinfo : EIATTR_SW_WAR
	.align		4
.L_149:
        /*00bc*/ 	.byte	0x04, 0x36
        /*00be*/ 	.short	(.L_151 - .L_150)
.L_150:
        /*00c0*/ 	.word	0x00000008
.L_151:


//--------------------- .nv.info._ZN4nest4cuda7euler2d22euler2d_x_sweep_kernelEPKdPdiiiddd --------------------------
	.section	.nv.info._ZN4nest4cuda7euler2d22euler2d_x_sweep_kernelEPKdPdiiiddd,"",@"SHT_CUDA_INFO"
	.sectionflags	@""
	.align	4


	//----- nvinfo : EIATTR_CUDA_API_VERSION
	.align		4
        /*0000*/ 	.byte	0x04, 0x37
        /*0002*/ 	.short	(.L_153 - .L_152)
.L_152:
        /*0004*/ 	.word	0x00000082


	//----- nvinfo : EIATTR_KPARAM_INFO
	.align		4
.L_153:
        /*0008*/ 	.byte	0x04, 0x17
        /*000a*/ 	.short	(.L_155 - .L_154)
.L_154:
        /*000c*/ 	.word	0x00000000
        /*0010*/ 	.short	0x0007
        /*0012*/ 	.short	0x0030
        /*0014*/ 	.byte	0x00, 0xf0, 0x21, 0x00


	//----- nvinfo : EIATTR_KPARAM_INFO
	.align		4
.L_155:
        /*0018*/ 	.byte	0x04, 0x17
        /*001a*/ 	.short	(.L_157 - .L_156)
.L_156:
        /*001c*/ 	.word	0x00000000
        /*0020*/ 	.short	0x0006
        /*0022*/ 	.short	0x0028
        /*0024*/ 	.byte	0x00, 0xf0, 0x21, 0x00


	//----- nvinfo : EIATTR_KPARAM_INFO
	.align		4
.L_157:
        /*0028*/ 	.byte	0x04, 0x17
        /*002a*/ 	.short	(.L_159 - .L_158)
.L_158:
        /*002c*/ 	.word	0x00000000
        /*0030*/ 	.short	0x0005
        /*0032*/ 	.short	0x0020
        /*0034*/ 	.byte	0x00, 0xf0, 0x21, 0x00


	//----- nvinfo : EIATTR_KPARAM_INFO
	.align		4
.L_159:
        /*0038*/ 	.byte	0x04, 0x17
        /*003a*/ 	.short	(.L_161 - .L_160)
.L_160:
        /*003c*/ 	.word	0x00000000
        /*0040*/ 	.short	0x0004
        /*0042*/ 	.short	0x0018
        /*0044*/ 	.byte	0x00, 0xf0, 0x11, 0x00


	//----- nvinfo : EIATTR_KPARAM_INFO
	.align		4
.L_161:
        /*0048*/ 	.byte	0x04, 0x17
        /*004a*/ 	.short	(.L_163 - .L_162)
.L_162:
        /*004c*/ 	.word	0x00000000
        /*0050*/ 	.short	0x0003
        /*0052*/ 	.short	0x0014
        /*0054*/ 	.byte	0x00, 0xf0, 0x11, 0x00


	//----- nvinfo : EIATTR_KPARAM_INFO
	.align		4
.L_163:
        /*0058*/ 	.byte	0x04, 0x17
        /*005a*/ 	.short	(.L_165 - .L_164)
.L_164:
        /*005c*/ 	.word	0x00000000
        /*0060*/ 	.short	0x0002
        /*0062*/ 	.short	0x0010
        /*0064*/ 	.byte	0x00, 0xf0, 0x11, 0x00


	//----- nvinfo : EIATTR_KPARAM_INFO
	.align		4
.L_165:
        /*0068*/ 	.byte	0x04, 0x17
        /*006a*/ 	.short	(.L_167 - .L_166)
.L_166:
        /*006c*/ 	.word	0x00000000
        /*0070*/ 	.short	0x0001
        /*0072*/ 	.short	0x0008
        /*0074*/ 	.byte	0x00, 0xf5, 0x21, 0x00


	//----- nvinfo : EIATTR_KPARAM_INFO
	.align		4
.L_167:
        /*0078*/ 	.byte	0x04, 0x17
        /*007a*/ 	.short	(.L_169 - .L_168)
.L_168:
        /*007c*/ 	.word	0x00000000
        /*0080*/ 	.short	0x0000
        /*0082*/ 	.short	0x0000
        /*0084*/ 	.byte	0x00, 0xf5, 0x21, 0x00


	//----- nvinfo : EIATTR_SPARSE_MMA_MASK
	.align		4
.L_169:
        /*0088*/ 	.byte	0x03, 0x50
        /*008a*/ 	.short	0x0000


	//----- nvinfo : EIATTR_MAXREG_COUNT
	.align		4
        /*008c*/ 	.byte	0x03, 0x1b
        /*008e*/ 	.short	0x00ff


	//----- nvinfo : EIATTR_MERCURY_ISA_VERSION
	.align		4
        /*0090*/ 	.byte	0x03, 0x5f
        /*0092*/ 	.short	0x0101


	//----- nvinfo : EIATTR_VRC_CTA_INIT_COUNT
	.align		4
        /*0094*/ 	.byte	0x02, 0x4a
	.zero		1
	.zero		1


	//----- nvinfo : EIATTR_EXIT_INSTR_OFFSETS
	.align		4
        /*0098*/ 	.byte	0x04, 0x1c
        /*009a*/ 	.short	(.L_171 - .L_170)


	//   ....[0]....
.L_170:
        /*009c*/ 	.word	0x000000c0


	//   ....[1]....
        /*00a0*/ 	.word	0x00004e10


	//----- nvinfo : EIATTR_CRS_STACK_SIZE
	.align		4
.L_171:
        /*00a4*/ 	.byte	0x04, 0x1e
        /*00a6*/ 	.short	(.L_173 - .L_172)
.L_172:
        /*00a8*/ 	.word	0x00000000


	//----- nvinfo : EIATTR_CBANK_PARAM_SIZE
	.align		4
.L_173:
        /*00ac*/ 	.byte	0x03, 0x19
        /*00ae*/ 	.short	0x0038


	//----- nvinfo : EIATTR_PARAM_CBANK
	.align		4
        /*00b0*/ 	.byte	0x04, 0x0a
        /*00b2*/ 	.short	(.L_175 - .L_174)
	.align		4
.L_174:
        /*00b4*/ 	.word	index@(.nv.constant0._ZN4nest4cuda7euler2d22euler2d_x_sweep_kernelEPKdPdiiiddd)
        /*00b8*/ 	.short	0x0380
        /*00ba*/ 	.short	0x0038


	//----- nvinfo : EIATTR_SW_WAR
	.align		4
.L_175:
        /*00bc*/ 	.byte	0x04, 0x36
        /*00be*/ 	.short	(.L_177 - .L_176)
.L_176:
        /*00c0*/ 	.word	0x00000008
.L_177:


//--------------------- .nv.callgraph             --------------------------
	.section	.nv.callgraph,"",@"SHT_CUDA_CALLGRAPH"
	.align	4
	.sectionentsize	8
	.align		4
        /*0000*/ 	.word	0x00000000
	.align		4
        /*0004*/ 	.word	0xffffffff
	.align		4
        /*0008*/ 	.word	0x00000000
	.align		4
        /*000c*/ 	.word	0xfffffffe
	.align		4
        /*0010*/ 	.word	0x00000000
	.align		4
        /*0014*/ 	.word	0xfffffffd
	.align		4
        /*0018*/ 	.word	0x00000000
	.align		4
        /*001c*/ 	.word	0xfffffffc


//--------------------- .text._ZN4nest4cuda7euler2d21rk2_average_2d_kernelEPdPKdiiii --------------------------
	.section	.text._ZN4nest4cuda7euler2d21rk2_average_2d_kernelEPdPKdiiii,"ax",@progbits
	.align	128
        .global         _ZN4nest4cuda7euler2d21rk2_average_2d_kernelEPdPKdiiii
        .type           _ZN4nest4cuda7euler2d21rk2_average_2d_kernelEPdPKdiiii,@function
        .size           _ZN4nest4cuda7euler2d21rk2_average_2d_kernelEPdPKdiiii,(.L_x_177 - _ZN4nest4cuda7euler2d21rk2_average_2d_kernelEPdPKdiiii)
        .other          _ZN4nest4cuda7euler2d21rk2_average_2d_kernelEPdPKdiiii,@"STO_CUDA_ENTRY STV_DEFAULT"
_ZN4nest4cuda7euler2d21rk2_average_2d_kernelEPdPKdiiii:
.text._ZN4nest4cuda7euler2d21rk2_average_2d_kernelEPdPKdiiii:
[----:B------:R-:W-:Y:S01]  /*0000*/  LDC R1, c[0x0][0x37c] ;  /* 0x0000df00ff017b82 */ /* 0x000fe20000000800 */
[----:B------:R-:W0:Y:S07]  /*0010*/  S2R R37, SR_TID.Y ;  /* 0x0000000000257919 */ /* 0x000e2e0000002200 */
[----:B------:R-:W1:Y:S01]  /*0020*/  S2UR UR5, SR_CTAID.Y ;  /* 0x00000000000579c3 */ /* 0x000e620000002600 */
[----:B------:R-:W2:Y:S01]  /*0030*/  LDCU UR6, c[0x0][0x360] ;  /* 0x00006c00ff0677ac */ /* 0x000ea20008000800 */
[----:B------:R-:W3:Y:S01]  /*0040*/  S2R R35, SR_TID.X ;  /* 0x0000000000237919 */ /* 0x000ee20000002100 */
[----:B------:R-:W1:Y:S05]  /*0050*/  LDCU UR7, c[0x0][0x364] ;  /* 0x00006c80ff0777ac */ /* 0x000e6a0008000800 */
[----:B------:R-:W2:Y:S08]  /*0060*/  S2UR UR4, SR_CTAID.X ;  /* 0x00000000000479c3 */ /* 0x000eb00000002500 */
[----:B------:R-:W4:Y:S01]  /*0070*/  LDC.64 R6, c[0x0][0x390] ;  /* 0x0000e400ff067b82 */ /* 0x000f220000000a00 */
[----:B-1----:R-:W-:-:S06]  /*0080*/  UIMAD UR5, UR5, UR7, URZ ;  /* 0x00000007050572a4 */ /* 0x002fcc000f8e02ff */
[----:B0-----:R-:W-:Y:S01]  /*0090*/  IADD3 R3, PT, PT, R37, UR5, RZ ;  /* 0x0000000525037c10 */ /* 0x001fe2000fffe0ff */
[----:B--2---:R-:W-:-:S06]  /*00a0*/  UIMAD UR4, UR4, UR6, URZ ;  /* 0x00000006040472a4 */ /* 0x004fcc000f8e02ff */
[----:B---3--:R-:W-:Y:S02]  /*00b0*/  IADD3 R5, PT, PT, R35, UR4, RZ ;  /* 0x0000000423057c10 */ /* 0x008fe4000fffe0ff */
[----:B----4-:R-:W-:-:S04]  /*00c0*/  ISETP.GE.AND P0, PT, R3, R7, PT ;  /* 0x000000070300720c */ /* 0x010fc80003f06270 */
[----:B------:R-:W-:-:S13]  /*00d0*/  ISETP.GE.OR P0, PT, R5, R6, P0 ;  /* 0x000000060500720c */ /* 0x000fda0000706670 */
[----:B------:R-:W-:Y:S05]  /*00e0*/  @P0 EXIT ;  /* 0x000000000000094d */ /* 0x000fea0003800000 */
[----:B------:R-:W0:Y:S02]  /*00f0*/  LDC.64 R16, c[0x0][0x398] ;  /* 0x0000e600ff107b82 */ /* 0x000e240000000a00 */
[----:B0-----:R-:W-:-:S13]  /*0100*/  ISETP.GE.AND P0, PT, R17, 0x1, PT ;  /* 0x000000011100780c */ /* 0x001fda0003f06270 */
[----:B------:R-:W-:Y:S05]  /*0110*/  @!P0 EXIT ;  /* 0x000000000000894d */ /* 0x000fea0003800000 */
[C---:B------:R-:W-:Y:S01]  /*0120*/  ISETP.GE.U32.AND P1, PT, R17.reuse, 0x8, PT ;  /* 0x000000081100780c */ /* 0x040fe20003f26070 */
[----:B------:R-:W0:Y:S01]  /*0130*/  LDCU.64 UR6, c[0x0][0x358] ;  /* 0x00006b00ff0677ac */ /* 0x000e220008000a00 */
[----:B------:R-:W-:Y:S01]  /*0140*/  LOP3.LUT R0, R17, 0x7, RZ, 0xc0, !PT ;  /* 0x0000000711007812 */ /* 0x000fe200078ec0ff */
[----:B------:R-:W-:Y:S01]  /*0150*/  HFMA2 R2, -RZ, RZ, 0, 0 ;  /* 0x00000000ff027431 */ /* 0x000fe200000001ff */
[----:B------:R-:W-:Y:S02]  /*0160*/  LEA R6, R16, R6, 0x1 ;  /* 0x0000000610067211 */ /* 0x000fe400078e08ff */
[----:B------:R-:W-:-:S07]  /*0170*/  ISETP.NE.AND P0, PT, R0, RZ, PT ;  /* 0x000000ff0000720c */ /* 0x000fce0003f05270 */
[----:B------:R-:W-:Y:S06]  /*0180*/  @!P1 BRA `(.L_x_0) ;  /* 0x0000000400889947 */ /* 0x000fec0003800000 */
[C---:B------:R-:W-:Y:S01]  /*0190*/  IADD3 R9, PT, PT, R7.reuse, UR5, R37 ;  /* 0x0000000507097c10 */ /* 0x040fe2000fffe025 */
[C-C-:B------:R-:W-:Y:S01]  /*01a0*/  IMAD R4, R16.reuse, 0x5, R3.reuse ;  /* 0x0000000510047824 */ /* 0x140fe200078e0203 */
[C---:B------:R-:W-:Y:S01]  /*01b0*/  LEA R19, R16.reuse, R7, 0x1 ;  /* 0x0000000710137211 */ /* 0x040fe200078e08ff */
[C---:B------:R-:W-:Y:S01]  /*01c0*/  IMAD R10, R16.reuse, 0x9, R3 ;  /* 0x00000009100a7824 */ /* 0x040fe200078e0203 */
[C---:B------:R-:W-:Y:S01]  /*01d0*/  IADD3 R35, PT, PT, R16.reuse, UR4, R35 ;  /* 0x0000000410237c10 */ /* 0x040fe2000fffe023 */
[C---:B------:R-:W-:Y:S01]  /*01e0*/  IMAD R8, R16.reuse, 0x7, R3 ;  /* 0x0000000710087824 */ /* 0x040fe200078e0203 */
[C---:B------:R-:W-:Y:S01]  /*01f0*/  IADD3 R37, PT, PT, R16.reuse, UR5, R37 ;  /* 0x0000000510257c10 */ /* 0x040fe2000fffe025 */
[C-C-:B------:R-:W-:Y:S01]  /*0200*/  IMAD R12, R16.reuse, 0xb, R3.reuse ;  /* 0x0000000b100c7824 */ /* 0x140fe200078e0203 */
[C---:B------:R-:W-:Y:S01]  /*0210*/  LEA R4, R7.reuse, R4, 0x1 ;  /* 0x0000000407047211 */ /* 0x040fe200078e08ff */
[C-C-:B------:R-:W-:Y:S01]  /*0220*/  IMAD R14, R16.reuse, 0xd, R3.reuse ;  /* 0x0000000d100e7824 */ /* 0x140fe200078e0203 */
[----:B------:R-:W-:Y:S01]  /*0230*/  LEA R10, R7, R10, 0x2 ;  /* 0x0000000a070a7211 */ /* 0x000fe200078e10ff */
[C---:B------:R-:W-:Y:S01]  /*0240*/  IMAD R18, R16.reuse, 0xf, R3 ;  /* 0x0000000f10127824 */ /* 0x040fe200078e0203 */
[----:B------:R-:W-:Y:S01]  /*0250*/  SHF.L.U32 R19, R19, 0x3, RZ ;  /* 0x0000000313137819 */ /* 0x000fe200000006ff */
[----:B------:R-:W-:Y:S01]  /*0260*/  IMAD R9, R16, 0x3, R9 ;  /* 0x0000000310097824 */ /* 0x000fe200078e0209 */
[----:B------:R-:W-:Y:S01]  /*0270*/  LOP3.LUT R2, R17, 0x7ffffff8, RZ, 0xc0, !PT ;  /* 0x7ffffff811027812 */ /* 0x000fe200078ec0ff */
[----:B------:R-:W-:-:S02]  /*0280*/  IMAD R11, R7, 0x3, R8 ;  /* 0x00000003070b7824 */ /* 0x000fc400078e0208 */
[C---:B------:R-:W-:Y:S02]  /*0290*/  IMAD R12, R7.reuse, 0x5, R12 ;  /* 0x00000005070c7824 */ /* 0x040fe400078e020c */
[C---:B------:R-:W-:Y:S02]  /*02a0*/  IMAD R14, R7.reuse, 0x6, R14 ;  /* 0x00000006070e7824 */ /* 0x040fe400078e020e */
[----:B------:R-:W-:Y:S02]  /*02b0*/  IMAD R18, R7, 0x7, R18 ;  /* 0x0000000707127824 */ /* 0x000fe400078e0212 */
[-CC-:B------:R-:W-:Y:S02]  /*02c0*/  IMAD R8, R9, R6.reuse, R35.reuse ;  /* 0x0000000609087224 */ /* 0x180fe400078e0223 */
[-CC-:B------:R-:W-:Y:S02]  /*02d0*/  IMAD R37, R37, R6.reuse, R35.reuse ;  /* 0x0000000625257224 */ /* 0x180fe400078e0223 */
[----:B------:R-:W-:-:S02]  /*02e0*/  IMAD R9, R4, R6, R35 ;  /* 0x0000000604097224 */ /* 0x000fc400078e0223 */
[-CC-:B------:R-:W-:Y:S02]  /*02f0*/  IMAD R11, R11, R6.reuse, R35.reuse ;  /* 0x000000060b0b7224 */ /* 0x180fe400078e0223 */
[-CC-:B------:R-:W-:Y:S01]  /*0300*/  IMAD R13, R10, R6.reuse, R35.reuse ;  /* 0x000000060a0d7224 */ /* 0x180fe200078e0223 */
[----:B------:R-:W-:Y:S01]  /*0310*/  IADD3 R10, PT, PT, -R2, RZ, RZ ;  /* 0x000000ff020a7210 */ /* 0x000fe20007ffe1ff */
[-CC-:B------:R-:W-:Y:S02]  /*0320*/  IMAD R15, R12, R6.reuse, R35.reuse ;  /* 0x000000060c0f7224 */ /* 0x180fe400078e0223 */
[-CC-:B------:R-:W-:Y:S02]  /*0330*/  IMAD R31, R14, R6.reuse, R35.reuse ;  /* 0x000000060e1f7224 */ /* 0x180fe400078e0223 */
[-C--:B------:R-:W-:Y:S02]  /*0340*/  IMAD R35, R18, R6.reuse, R35 ;  /* 0x0000000612237224 */ /* 0x080fe400078e0223 */
[----:B------:R-:W-:-:S07]  /*0350*/  IMAD R4, R19, R6, RZ ;  /* 0x0000000613047224 */ /* 0x000fce00078e02ff */
.L_x_1:
[----:B-1----:R-:W1:Y:S08]  /*0360*/  LDC.64 R22, c[0x0][0x388] ;  /* 0x0000e200ff167b82 */ /* 0x002e700000000a00 */
[----:B------:R-:W2:Y:S01]  /*0370*/  LDC.64 R18, c[0x0][0x380] ;  /* 0x0000e000ff127b82 */ /* 0x000ea20000000a00 */
[----:B-1----:R-:W-:-:S05]  /*0380*/  IMAD.WIDE R26, R37, 0x8, R22 ;  /* 0x00000008251a7825 */ /* 0x002fca00078e0216 */
[----:B0-----:R0:W3:Y:S01]  /*0390*/  LDG.E.64.CONSTANT R20, desc[UR6][R26.64] ;  /* 0x000000061a147981 */ /* 0x0010e2000c1e9b00 */
[----:B--2---:R-:W-:-:S05]  /*03a0*/  IMAD.WIDE R32, R37, 0x8, R18 ;  /* 0x0000000825207825 */ /* 0x004fca00078e0212 */
[----:B------:R-:W3:Y:S01]  /*03b0*/  LDG.E.64 R24, desc[UR6][R32.64] ;  /* 0x0000000620187981 */ /* 0x000ee2000c1e1b00 */
[----:B0-----:R-:W-:Y:S01]  /*03c0*/  IMAD.WIDE R26, R8, 0x8, R18 ;  /* 0x00000008081a7825 */ /* 0x001fe200078e0212 */
[----:B---3--:R-:W-:-:S08]  /*03d0*/  DADD R20, R24, R20 ;  /* 0x0000000018147229 */ /* 0x008fd00000000014 */
[----:B------:R-:W-:Y:S01]  /*03e0*/  DMUL R28, R20, 0.5 ;  /* 0x3fe00000141c7828 */ /* 0x000fe20000000000 */
[----:B------:R-:W-:-:S06]  /*03f0*/  IMAD.WIDE R20, R8, 0x8, R22 ;  /* 0x0000000808147825 */ /* 0x000fcc00078e0216 */
[----:B------:R0:W-:Y:S04]  /*0400*/  STG.E.64 desc[UR6][R32.64], R28 ;  /* 0x0000001c20007986 */ /* 0x0001e8000c101b06 */
[----:B------:R-:W2:Y:S04]  /*0410*/  LDG.E.64.CONSTANT R20, desc[UR6][R20.64] ;  /* 0x0000000614147981 */ /* 0x000ea8000c1e9b00 */
[----:B------:R-:W2:Y:S01]  /*0420*/  LDG.E.64 R24, desc[UR6][R26.64] ;  /* 0x000000061a187981 */ /* 0x000ea2000c1e1b00 */
[----:B0-----:R-:W-:Y:S01]  /*0430*/  IMAD.WIDE R28, R9, 0x8, R18 ;  /* 0x00000008091c7825 */ /* 0x001fe200078e0212 */
[----:B--2---:R-:W-:-:S08]  /*0440*/  DADD R24, R24, R20 ;  /* 0x0000000018187229 */ /* 0x004fd00000000014 */
[----:B------:R-:W-:Y:S01]  /*0450*/  DMUL R32, R24, 0.5 ;  /* 0x3fe0000018207828 */ /* 0x000fe20000000000 */
[----:B------:R-:W-:-:S05]  /*0460*/  IMAD.WIDE R24, R9, 0x8, R22 ;  /* 0x0000000809187825 */ /* 0x000fca00078e0216 */
[----:B------:R-:W2:Y:S04]  /*0470*/  LDG.E.64.CONSTANT R20, desc[UR6][R24.64] ;  /* 0x0000000618147981 */ /* 0x000ea8000c1e9b00 */
[----:B------:R0:W-:Y:S04]  /*0480*/  STG.E.64 desc[UR6][R26.64], R32 ;  /* 0x000000201a007986 */ /* 0x0001e8000c101b06 */
[----:B------:R-:W2:Y:S01]  /*0490*/  LDG.E.64 R24, desc[UR6][R28.64] ;  /* 0x000000061c187981 */ /* 0x000ea2000c1e1b00 */
[----:B0-----:R-:W-:Y:S01]  /*04a0*/  IMAD.WIDE R26, R11, 0x8, R18 ;  /* 0x000000080b1a7825 */ /* 0x001fe200078e0212 */
[----:B--2---:R-:W-:-:S03]  /*04b0*/  DADD R24, R24, R20 ;  /* 0x0000000018187229 */ /* 0x004fc60000000014 */
[----:B------:R-:W-:-:S05]  /*04c0*/  IMAD.WIDE R20, R11, 0x8, R22 ;  /* 0x000000080b147825 */ /* 0x000fca00078e0216 */
[----:B------:R-:W-:Y:S01]  /*04d0*/  DMUL R24, R24, 0.5 ;  /* 0x3fe0000018187828 */ /* 0x000fe20000000000 */
[----:B------:R-:W2:Y:S06]  /*04e0*/  LDG.E.64.CONSTANT R20, desc[UR6][R20.64] ;  /* 0x0000000614147981 */ /* 0x000eac000c1e9b00 */
[----:B------:R0:W-:Y:S04]  /*04f0*/  STG.E.64 desc[UR6][R28.64], R24 ;  /* 0x000000181c007986 */ /* 0x0001e8000c101b06 */
[----:B------:R-:W2:Y:S01]  /*0500*/  LDG.E.64 R32, desc[UR6][R26.64] ;  /* 0x000000061a207981 */ /* 0x000ea2000c1e1b00 */
[----:B0-----:R-:W-:Y:S01]  /*0510*/  IMAD.WIDE R24, R13, 0x8, R18 ;  /* 0x000000080d187825 */ /* 0x001fe200078e0212 */
[----:B--2---:R-:W-:-:S03]  /*0520*/  DADD R20, R32, R20 ;  /* 0x0000000020147229 */ /* 0x004fc60000000014 */
[----:B------:R-:W-:-:S05]  /*0530*/  IMAD.WIDE R32, R13, 0x8, R22 ;  /* 0x000000080d207825 */ /* 0x000fca00078e0216 */
[----:B------:R-:W-:Y:S02]  /*0540*/  DMUL R28, R20, 0.5 ;  /* 0x3fe00000141c7828 */ /* 0x000fe40000000000 */
[----:B------:R-:W2:Y:S05]  /*0550*/  LDG.E.64.CONSTANT R20, desc[UR6][R32.64] ;  /* 0x0000000620147981 */ /* 0x000eaa000c1e9b00 */
        /* <DEDUP_REMOVED lines=8> */
[----:B------:R-:W2:Y:S02]  /*05e0*/  LDG.E.64 R28, desc[UR6][R26.64] ;  /* 0x000000061a1c7981 */ /* 0x000ea4000c1e1b00 */
[----:B--2---:R-:W-:Y:S01]  /*05f0*/  DADD R20, R28, R20 ;  /* 0x000000001c147229 */ /* 0x004fe20000000014 */
[----:B------:R-:W-:-:S07]  /*0600*/  IMAD.WIDE R28, R31, 0x8, R22 ;  /* 0x000000081f1c7825 */ /* 0x000fce00078e0216 */
[----:B0-----:R-:W-:Y:S01]  /*0610*/  DMUL R24, R20, 0.5 ;  /* 0x3fe0000014187828 */ /* 0x001fe20000000000 */
[----:B------:R-:W2:Y:S01]  /*0620*/  LDG.E.64.CONSTANT R28, desc[UR6][R28.64] ;  /* 0x000000061c1c7981 */ /* 0x000ea2000c1e9b00 */
[----:B------:R-:W-:-:S05]  /*0630*/  IMAD.WIDE R20, R31, 0x8, R18 ;  /* 0x000000081f147825 */ /* 0x000fca00078e0212 */
[----:B------:R1:W-:Y:S04]  /*0640*/  STG.E.64 desc[UR6][R26.64], R24 ;  /* 0x000000181a007986 */ /* 0x0003e8000c101b06 */
[----:B------:R-:W2:Y:S01]  /*0650*/  LDG.E.64 R32, desc[UR6][R20.64] ;  /* 0x0000000614207981 */ /* 0x000ea2000c1e1b00 */
[----:B------:R-:W-:-:S04]  /*0660*/  IMAD.WIDE R22, R35, 0x8, R22 ;  /* 0x0000000823167825 */ /* 0x000fc800078e0216 */
[----:B------:R-:W-:Y:S02]  /*0670*/  IMAD.WIDE R18, R35, 0x8, R18 ;  /* 0x0000000823127825 */ /* 0x000fe400078e0212 */
[----:B------:R-:W3:Y:S01]  /*0680*/  LDG.E.64.CONSTANT R22, desc[UR6][R22.64] ;  /* 0x0000000616167981 */ /* 0x000ee2000c1e9b00 */
[----:B--2---:R-:W-:-:S08]  /*0690*/  DADD R28, R32, R28 ;  /* 0x00000000201c7229 */ /* 0x004fd0000000001c */
[----:B------:R-:W-:-:S07]  /*06a0*/  DMUL R28, R28, 0.5 ;  /* 0x3fe000001c1c7828 */ /* 0x000fce0000000000 */
[----:B------:R1:W-:Y:S04]  /*06b0*/  STG.E.64 desc[UR6][R20.64], R28 ;  /* 0x0000001c14007986 */ /* 0x0003e8000c101b06 */
[----:B------:R-:W3:Y:S01]  /*06c0*/  LDG.E.64 R32, desc[UR6][R18.64] ;  /* 0x0000000612207981 */ /* 0x000ee2000c1e1b00 */
[----:B------:R-:W-:-:S04]  /*06d0*/  IADD3 R10, PT, PT, R10, 0x8, RZ ;  /* 0x000000080a0a7810 */ /* 0x000fc80007ffe0ff */
[----:B------:R-:W-:Y:S02]  /*06e0*/  ISETP.NE.AND P1, PT, R10, RZ, PT ;  /* 0x000000ff0a00720c */ /* 0x000fe40003f25270 */
[C---:B------:R-:W-:Y:S02]  /*06f0*/  IADD3 R8, PT, PT, R4.reuse, R8, RZ ;  /* 0x0000000804087210 */ /* 0x040fe40007ffe0ff */
[C---:B------:R-:W-:Y:S02]  /*0700*/  IADD3 R9, PT, PT, R4.reuse, R9, RZ ;  /* 0x0000000904097210 */ /* 0x040fe40007ffe0ff */
[C---:B------:R-:W-:Y:S02]  /*0710*/  IADD3 R11, PT, PT, R4.reuse, R11, RZ ;  /* 0x0000000b040b7210 */ /* 0x040fe40007ffe0ff */
[C---:B------:R-:W-:Y:S02]  /*0720*/  IADD3 R13, PT, PT, R4.reuse, R13, RZ ;  /* 0x0000000d040d7210 */ /* 0x040fe40007ffe0ff */
[----:B------:R-:W-:-:S02]  /*0730*/  IADD3 R15, PT, PT, R4, R15, RZ ;  /* 0x0000000f040f7210 */ /* 0x000fc40007ffe0ff */
[C---:B------:R-:W-:Y:S02]  /*0740*/  IADD3 R31, PT, PT, R4.reuse, R31, RZ ;  /* 0x0000001f041f7210 */ /* 0x040fe40007ffe0ff */
[C---:B------:R-:W-:Y:S02]  /*0750*/  IADD3 R35, PT, PT, R4.reuse, R35, RZ ;  /* 0x0000002304237210 */ /* 0x040fe40007ffe0ff */
[----:B------:R-:W-:Y:S01]  /*0760*/  IADD3 R37, PT, PT, R4, R37, RZ ;  /* 0x0000002504257210 */ /* 0x000fe20007ffe0ff */
[----:B---3--:R-:W-:-:S08]  /*0770*/  DADD R32, R32, R22 ;  /* 0x0000000020207229 */ /* 0x008fd00000000016 */
[----:B------:R-:W-:-:S07]  /*0780*/  DMUL R32, R32, 0.5 ;  /* 0x3fe0000020207828 */ /* 0x000fce0000000000 */
[----:B------:R1:W-:Y:S01]  /*0790*/  STG.E.64 desc[UR6][R18.64], R32 ;  /* 0x0000002012007986 */ /* 0x0003e2000c101b06 */
[----:B------:R-:W-:Y:S05]  /*07a0*/  @P1 BRA `(.L_x_1) ;  /* 0xfffffff800ec1947 */ /* 0x000fea000383ffff */
.L_x_0:
[----:B0-----:R-:W-:Y:S05]  /*07b0*/  @!P0 EXIT ;  /* 0x000000000000894d */ /* 0x001fea0003800000 */
[----:B------:R-:W-:Y:S02]  /*07c0*/  ISETP.GE.U32.AND P0, PT, R0, 0x4, PT ;  /* 0x000000040000780c */ /* 0x000fe40003f06070 */
[----:B------:R-:W-:Y:S02]  /*07d0*/  LOP3.LUT R10, R17, 0x3, RZ, 0xc0, !PT ;  /* 0x00000003110a7812 */ /* 0x000fe400078ec0ff */
[-C--:B------:R-:W-:Y:S02]  /*07e0*/  IADD3 R11, PT, PT, R5, R16.reuse, RZ ;  /* 0x00000010050b7210 */ /* 0x080fe40007ffe0ff */
[----:B------:R-:W-:Y:S02]  /*07f0*/  ISETP.NE.AND P1, PT, R10, RZ, PT ;  /* 0x000000ff0a00720c */ /* 0x000fe40003f25270 */
[----:B------:R-:W-:Y:S02]  /*0800*/  IADD3 R3, PT, PT, R3, R16, RZ ;  /* 0x0000001003037210 */ /* 0x000fe40007ffe0ff */
[----:B------:R-:W-:-:S03]  /*0810*/  LEA R7, R16, R7, 0x1 ;  /* 0x0000000710077211 */ /* 0x000fc600078e08ff */
[----:B------:R-:W-:Y:S06]  /*0820*/  @!P0 BRA `(.L_x_2) ;  /* 0x00000000009c8947 */ /* 0x000fec0003800000 */
[----:B------:R-:W0:Y:S01]  /*0830*/  LDC.64 R4, c[0x0][0x388] ;  /* 0x0000e200ff047b82 */ /* 0x000e220000000a00 */
[----:B------:R-:W-:-:S04]  /*0840*/  IMAD R0, R2, R7, R3 ;  /* 0x0000000702007224 */ /* 0x000fc800078e0203 */
[----:B-1----:R-:W-:-:S03]  /*0850*/  IMAD R19, R0, R6, R11 ;  /* 0x0000000600137224 */ /* 0x002fc600078e020b */
[----:B------:R-:W1:Y:S01]  /*0860*/  LDC.64 R8, c[0x0][0x380] ;  /* 0x0000e000ff087b82 */ /* 0x000e620000000a00 */
[----:B0-----:R-:W-:-:S06]  /*0870*/  IMAD.WIDE R14, R19, 0x8, R4 ;  /* 0x00000008130e7825 */ /* 0x001fcc00078e0204 */
[----:B------:R-:W2:Y:S01]  /*0880*/  LDG.E.64.CONSTANT R14, desc[UR6][R14.64] ;  /* 0x000000060e0e7981 */ /* 0x000ea2000c1e9b00 */
[----:B-1----:R-:W-:-:S05]  /*0890*/  IMAD.WIDE R18, R19, 0x8, R8 ;  /* 0x0000000813127825 */ /* 0x002fca00078e0208 */
[----:B------:R-:W2:Y:S01]  /*08a0*/  LDG.E.64 R12, desc[UR6][R18.64] ;  /* 0x00000006120c7981 */ /* 0x000ea2000c1e1b00 */
[----:B------:R-:W-:-:S05]  /*08b0*/  IADD3 R0, PT, PT, R0, R7, RZ ;  /* 0x0000000700007210 */ /* 0x000fca0007ffe0ff */
[----:B------:R-:W-:-:S04]  /*08c0*/  IMAD R23, R0, R6, R11 ;  /* 0x0000000600177224 */ /* 0x000fc800078e020b */
[----:B------:R-:W-:-:S06]  /*08d0*/  IMAD.WIDE R24, R23, 0x8, R4 ;  /* 0x0000000817187825 */ /* 0x000fcc00078e0204 */
[----:B------:R-:W3:Y:S01]  /*08e0*/  LDG.E.64.CONSTANT R24, desc[UR6][R24.64] ;  /* 0x0000000618187981 */ /* 0x000ee2000c1e9b00 */
[----:B--2---:R-:W-:-:S08]  /*08f0*/  DADD R12, R12, R14 ;  /* 0x000000000c0c7229 */ /* 0x004fd0000000000e */
[----:B------:R-:W-:Y:S01]  /*0900*/  DMUL R20, R12, 0.5 ;  /* 0x3fe000000c147828 */ /* 0x000fe20000000000 */
[----:B------:R-:W-:-:S06]  /*0910*/  IMAD.WIDE R12, R23, 0x8, R8 ;  /* 0x00000008170c7825 */ /* 0x000fcc00078e0208 */
[----:B------:R0:W-:Y:S04]  /*0920*/  STG.E.64 desc[UR6][R18.64], R20 ;  /* 0x0000001412007986 */ /* 0x0001e8000c101b06 */
[----:B------:R-:W3:Y:S01]  /*0930*/  LDG.E.64 R22, desc[UR6][R12.64] ;  /* 0x000000060c167981 */ /* 0x000ee2000c1e1b00 */
[----:B------:R-:W-:-:S05]  /*0940*/  IADD3 R0, PT, PT, R0, R7, RZ ;  /* 0x0000000700007210 */ /* 0x000fca0007ffe0ff */
[----:B------:R-:W-:-:S04]  /*0950*/  IMAD R15, R0, R6, R11 ;  /* 0x00000006000f7224 */ /* 0x000fc800078e020b */
[----:B------:R-:W-:-:S04]  /*0960*/  IMAD.WIDE R26, R15, 0x8, R4 ;  /* 0x000000080f1a7825 */ /* 0x000fc800078e0204 */
[----:B------:R-:W-:Y:S02]  /*0970*/  IMAD.WIDE R14, R15, 0x8, R8 ;  /* 0x000000080f0e7825 */ /* 0x000fe400078e0208 */
[----:B------:R-:W2:Y:S01]  /*0980*/  LDG.E.64.CONSTANT R26, desc[UR6][R26.64] ;  /* 0x000000061a1a7981 */ /* 0x000ea2000c1e9b00 */
[----:B---3--:R-:W-:-:S08]  /*0990*/  DADD R22, R22, R24 ;  /* 0x0000000016167229 */ /* 0x008fd00000000018 */
[----:B------:R-:W-:-:S07]  /*09a0*/  DMUL R22, R22, 0.5 ;  /* 0x3fe0000016167828 */ /* 0x000fce0000000000 */
[----:B------:R3:W-:Y:S04]  /*09b0*/  STG.E.64 desc[UR6][R12.64], R22 ;  /* 0x000000160c007986 */ /* 0x0007e8000c101b06 */
[----:B------:R-:W2:Y:S01]  /*09c0*/  LDG.E.64 R24, desc[UR6][R14.64] ;  /* 0x000000060e187981 */ /* 0x000ea2000c1e1b00 */
[----:B------:R-:W-:-:S05]  /*09d0*/  IADD3 R0, PT, PT, R0, R7, RZ ;  /* 0x0000000700007210 */ /* 0x000fca0007ffe0ff */
[----:B0-----:R-:W-:-:S04]  /*09e0*/  IMAD R21, R0, R6, R11 ;  /* 0x0000000600157224 */ /* 0x001fc800078e020b */
[----:B------:R-:W-:-:S04]  /*09f0*/  IMAD.WIDE R18, R21, 0x8, R4 ;  /* 0x0000000815127825 */ /* 0x000fc800078e0204 */
[----:B------:R-:W-:Y:S02]  /*0a00*/  IMAD.WIDE R8, R21, 0x8, R8 ;  /* 0x0000000815087825 */ /* 0x000fe400078e0208 */
[----:B------:R-:W4:Y:S01]  /*0a10*/  LDG.E.64.CONSTANT R18, desc[UR6][R18.64] ;  /* 0x0000000612127981 */ /* 0x000f22000c1e9b00 */
[----:B--2---:R-:W-:-:S08]  /*0a20*/  DADD R24, R24, R26 ;  /* 0x0000000018187229 */ /* 0x004fd0000000001a */
[----:B------:R-:W-:-:S07]  /*0a30*/  DMUL R24, R24, 0.5 ;  /* 0x3fe0000018187828 */ /* 0x000fce0000000000 */
[----:B------:R3:W-:Y:S04]  /*0a40*/  STG.E.64 desc[UR6][R14.64], R24 ;  /* 0x000000180e007986 */ /* 0x0007e8000c101b06 */
[----:B------:R-:W4:Y:S01]  /*0a50*/  LDG.E.64 R4, desc[UR6][R8.64] ;  /* 0x0000000608047981 */ /* 0x000f22000c1e1b00 */
[----:B------:R-:W-:Y:S01]  /*0a60*/  IADD3 R2, PT, PT, R2, 0x4, RZ ;  /* 0x0000000402027810 */ /* 0x000fe20007ffe0ff */
[----:B----4-:R-:W-:-:S08]  /*0a70*/  DADD R4, R4, R18 ;  /* 0x0000000004047229 */ /* 0x010fd00000000012 */
[----:B------:R-:W-:-:S07]  /*0a80*/  DMUL R4, R4, 0.5 ;  /* 0x3fe0000004047828 */ /* 0x000fce0000000000 */
[----:B------:R3:W-:Y:S04]  /*0a90*/  STG.E.64 desc[UR6][R8.64], R4 ;  /* 0x0000000408007986 */ /* 0x0007e8000c101b06 */
.L_x_2:
[----:B------:R-:W-:Y:S05]  /*0aa0*/  @!P1 EXIT ;  /* 0x000000000000994d */ /* 0x000fea0003800000 */
[----:B------:R-:W-:Y:S02]  /*0ab0*/  ISETP.NE.AND P0, PT, R10, 0x1, PT ;  /* 0x000000010a00780c */ /* 0x000fe40003f05270 */
[----:B------:R-:W-:-:S04]  /*0ac0*/  LOP3.LUT R17, R17, 0x1, RZ, 0xc0, !PT ;  /* 0x0000000111117812 */ /* 0x000fc800078ec0ff */
[----:B------:R-:W-:-:S07]  /*0ad0*/  ISETP.NE.U32.AND P1, PT, R17, 0x1, PT ;  /* 0x000000011100780c */ /* 0x000fce0003f25070 */
[----:B------:R-:W-:Y:S06]  /*0ae0*/  @!P0 BRA `(.L_x_3) ;  /* 0x0000000000548947 */ /* 0x000fec0003800000 */
[----:B---3--:R-:W0:Y:S01]  /*0af0*/  LDC.64 R12, c[0x0][0x380] ;  /* 0x0000e000ff0c7b82 */ /* 0x008e220000000a00 */
[----:B------:R-:W-:-:S04]  /*0b00*/  IMAD R0, R2, R7, R3 ;  /* 0x0000000702007224 */ /* 0x000fc800078e0203 */
[----:B------:R-:W-:-:S03]  /*0b10*/  IMAD R17, R0, R6, R11 ;  /* 0x0000000600117224 */ /* 0x000fc600078e020b */
[----:B------:R-:W2:Y:S01]  /*0b20*/  LDC.64 R14, c[0x0][0x388] ;  /* 0x0000e200ff0e7b82 */ /* 0x000ea20000000a00 */
[----:B0-----:R-:W-:-:S05]  /*0b30*/  IMAD.WIDE R4, R17, 0x8, R12 ;  /* 0x0000000811047825 */ /* 0x001fca00078e020c */
[----:B------:R-:W3:Y:S01]  /*0b40*/  LDG.E.64 R8, desc[UR6][R4.64] ;  /* 0x0000000604087981 */ /* 0x000ee2000c1e1b00 */
[----:B--2---:R-:W-:-:S06]  /*0b50*/  IMAD.WIDE R16, R17, 0x8, R14 ;  /* 0x0000000811107825 */ /* 0x004fcc00078e020e */
[----:B------:R-:W3:Y:S01]  /*0b60*/  LDG.E.64.CONSTANT R16, desc[UR6][R16.64] ;  /* 0x0000000610107981 */ /* 0x000ee2000c1e9b00 */
[----:B------:R-:W-:-:S05]  /*0b70*/  IADD3 R0, PT, PT, R0, R7, RZ ;  /* 0x0000000700007210 */ /* 0x000fca0007ffe0ff */
[----:B-1----:R-:W-:-:S04]  /*0b80*/  IMAD R21, R0, R6, R11 ;  /* 0x0000000600157224 */ /* 0x002fc800078e020b */
[----:B------:R-:W-:-:S04]  /*0b90*/  IMAD.WIDE R18, R21, 0x8, R14 ;  /* 0x0000000815127825 */ /* 0x000fc800078e020e */
[----:B------:R-:W-:Y:S02]  /*0ba0*/  IMAD.WIDE R14, R21, 0x8, R12 ;  /* 0x00000008150e7825 */ /* 0x000fe400078e020c */
[----:B------:R-:W2:Y:S01]  /*0bb0*/  LDG.E.64.CONSTANT R18, desc[UR6][R18.64] ;  /* 0x0000000612127981 */ /* 0x000ea2000c1e9b00 */
[----:B---3--:R-:W-:-:S08]  /*0bc0*/  DADD R8, R16, R8 ;  /* 0x0000000010087229 */ /* 0x008fd00000000008 */
[----:B------:R-:W-:-:S07]  /*0bd0*/  DMUL R8, R8, 0.5 ;  /* 0x3fe0000008087828 */ /* 0x000fce0000000000 */
[----:B------:R0:W-:Y:S04]  /*0be0*/  STG.E.64 desc[UR6][R4.64], R8 ;  /* 0x0000000804007986 */ /* 0x0001e8000c101b06 */
[----:B------:R-:W2:Y:S01]  /*0bf0*/  LDG.E.64 R12, desc[UR6][R14.64] ;  /* 0x000000060e0c7981 */ /* 0x000ea2000c1e1b00 */
[----:B------:R-:W-:Y:S01]  /*0c00*/  IADD3 R2, PT, PT, R2, 0x2, RZ ;  /* 0x0000000202027810 */ /* 0x000fe20007ffe0ff */
[----:B--2---:R-:W-:-:S08]  /*0c10*/  DADD R12, R18, R12 ;  /* 0x00000000120c7229 */ /* 0x004fd0000000000c */
[----:B------:R-:W-:-:S07]  /*0c20*/  DMUL R12, R12, 0.5 ;  /* 0x3fe000000c0c7828 */ /* 0x000fce0000000000 */
[----:B------:R0:W-:Y:S04]  /*0c30*/  STG.E.64 desc[UR6][R14.64], R12 ;  /* 0x0000000c0e007986 */ /* 0x0001e8000c101b06 */
.L_x_3:
[----:B------:R-:W-:Y:S05]  /*0c40*/  @P1 EXIT ;  /* 0x000000000000194d */ /* 0x000fea0003800000 */
[----:B0--3--:R-:W0:Y:S01]  /*0c50*/  LDC.64 R4, c[0x0][0x380] ;  /* 0x0000e000ff047b82 */ /* 0x009e220000000a00 */
[----:B------:R-:W-:-:S04]  /*0c60*/  IMAD R2, R2, R7, R3 ;  /* 0x0000000702027224 */ /* 0x000fc800078e0203 */
[----:B------:R-:W-:-:S03]  /*0c70*/  IMAD R7, R2, R6, R11 ;  /* 0x0000000602077224 */ /* 0x000fc600078e020b */
[----:B------:R-:W2:Y:S01]  /*0c80*/  LDC.64 R8, c[0x0][0x388] ;  /* 0x0000e200ff087b82 */ /* 0x000ea20000000a00 */
[----:B0-----:R-:W-:-:S05]  /*0c90*/  IMAD.WIDE R2, R7, 0x8, R4 ;  /* 0x0000000807027825 */ /* 0x001fca00078e0204 */
[----:B------:R-:W3:Y:S01]  /*0ca0*/  LDG.E.64 R4, desc[UR6][R2.64] ;  /* 0x0000000602047981 */ /* 0x000ee2000c1e1b00 */
[----:B--2---:R-:W-:-:S06]  /*0cb0*/  IMAD.WIDE R6, R7, 0x8, R8 ;  /* 0x0000000807067825 */ /* 0x004fcc00078e0208 */
[----:B------:R-:W3:Y:S02]  /*0cc0*/  LDG.E.64.CONSTANT R6, desc[UR6][R6.64] ;  /* 0x0000000606067981 */ /* 0x000ee4000c1e9b00 */
[----:B---3--:R-:W-:-:S08]  /*0cd0*/  DADD R4, R4, R6 ;  /* 0x0000000004047229 */ /* 0x008fd00000000006 */
[----:B------:R-:W-:-:S07]  /*0ce0*/  DMUL R4, R4, 0.5 ;  /* 0x3fe0000004047828 */ /* 0x000fce0000000000 */
[----:B------:R-:W-:Y:S01]  /*0cf0*/  STG.E.64 desc[UR6][R2.64], R4 ;  /* 0x0000000402007986 */ /* 0x000fe2000c101b06 */
[----:B------:R-:W-:Y:S05]  /*0d00*/  EXIT ;  /* 0x000000000000794d */ /* 0x000fea0003800000 */
.L_x_4:
[----:B------:R-:W-:-:S00]  /*0d10*/  BRA `(.L_x_4) ;  /* 0xfffffffc00fc7947 */ /* 0x000fc0000383ffff */
[----:B------:R-:W-:-:S00]  /*0d20*/  NOP ;  /* 0x0000000000007918 */ /* 0x000fc00000000000 */
        /* <DEDUP_REMOVED lines=13> */
.L_x_177:


//--------------------- .text._ZN4nest4cuda7euler2d31compute_max_wavespeed_2d_kernelEPKdPdiiid --------------------------
	.section	.text._ZN4nest4cuda7euler2d31compute_max_wavespeed_2d_kernelEPKdPdiiid,"ax",@progbits
	.align	128
        .global         _ZN4nest4cuda7euler2d31compute_max_wavespeed_2d_kernelEPKdPdiiid
        .type           _ZN4nest4cuda7euler2d31compute_max_wavespeed_2d_kernelEPKdPdiiid,@function
        .size           _ZN4nest4cuda7euler2d31compute_max_wavespeed_2d_kernelEPKdPdiiid,(.L_x_172 - _ZN4nest4cuda7euler2d31compute_max_wavespeed_2d_kernelEPKdPdiiid)
        .other          _ZN4nest4cuda7euler2d31compute_max_wavespeed_2d_kernelEPKdPdiiid,@"STO_CUDA_ENTRY STV_DEFAULT"
_ZN4nest4cuda7euler2d31compute_max_wavespeed_2d_kernelEPKdPdiiid:
.text._ZN4nest4cuda7euler2d31compute_max_wavespeed_2d_kernelEPKdPdiiid:
[----:B------:R-:W-:Y:S01]  /*0000*/  LDC R1, c[0x0][0x37c] ;  /* 0x0000df00ff017b82 */ /* 0x000fe20000000800 */
[----:B------:R-:W0:Y:S07]  /*0010*/  S2R R0, SR_TID.Y ;  /* 0x0000000000007919 */ /* 0x000e2e0000002200 */
[----:B------:R-:W1:Y:S01]  /*0020*/  S2UR UR7, SR_CTAID.X ;  /* 0x00000000000779c3 */ /* 0x000e620000002500 */
[----:B------:R-:W2:Y:S01]  /*0030*/  LDCU.64 UR8, c[0x0][0x358] ;  /* 0x00006b00ff0877ac */ /* 0x000ea20008000a00 */
[----:B------:R-:W-:Y:S01]  /*0040*/  BSSY.RECONVERGENT B0, `(.L_x_5) ;  /* 0x000009d000007945 */ /* 0x000fe20003800200 */
[----:B------:R-:W0:Y:S01]  /*0050*/  S2R R7, SR_CTAID.Y ;  /* 0x0000000000077919 */ /* 0x000e220000002600 */
[----:B------:R-:W-:Y:S01]  /*0060*/  CS2R R20, SRZ ;  /* 0x0000000000147805 */ /* 0x000fe2000001ff00 */
[----:B------:R-:W1:Y:S03]  /*0070*/  S2R R5, SR_TID.X ;  /* 0x0000000000057919 */ /* 0x000e660000002100 */
[----:B------:R-:W1:Y:S01]  /*0080*/  LDC R6, c[0x0][0x360] ;  /* 0x0000d800ff067b82 */ /* 0x000e620000000800 */
[----:B------:R-:W0:Y:S07]  /*0090*/  LDCU UR10, c[0x0][0x364] ;  /* 0x00006c80ff0a77ac */ /* 0x000e2e0008000800 */
[----:B------:R-:W3:Y:S08]  /*00a0*/  LDC.64 R10, c[0x0][0x390] ;  /* 0x0000e400ff0a7b82 */ /* 0x000ef00000000a00 */
[----:B------:R-:W4:Y:S01]  /*00b0*/  LDC R8, c[0x0][0x398] ;  /* 0x0000e600ff087b82 */ /* 0x000f220000000800 */
[----:B0-----:R-:W-:-:S02]  /*00c0*/  IMAD R2, R7, UR10, R0 ;  /* 0x0000000a07027c24 */ /* 0x001fc4000f8e0200 */
[----:B-1----:R-:W-:-:S03]  /*00d0*/  IMAD R3, R6, UR7, R5 ;  /* 0x0000000706037c24 */ /* 0x002fc6000f8e0205 */
[----:B---3--:R-:W-:Y:S01]  /*00e0*/  ISETP.GE.AND P0, PT, R2, R11, PT ;  /* 0x0000000b0200720c */ /* 0x008fe20003f06270 */
[----:B------:R-:W-:-:S03]  /*00f0*/  IMAD R0, R6, R0, R5 ;  /* 0x0000000006007224 */ /* 0x000fc600078e0205 */
[----:B------:R-:W-:Y:S01]  /*0100*/  ISETP.GE.OR P0, PT, R3, R10, P0 ;  /* 0x0000000a0300720c */ /* 0x000fe20000706670 */
[C---:B----4-:R-:W-:Y:S02]  /*0110*/  IMAD R5, R8.reuse, 0x2, R11 ;  /* 0x0000000208057824 */ /* 0x050fe400078e020b */
[----:B------:R-:W-:-:S10]  /*0120*/  IMAD R4, R8, 0x2, R10 ;  /* 0x0000000208047824 */ /* 0x000fd400078e020a */
[----:B--2---:R-:W-:Y:S05]  /*0130*/  @P0 BRA `(.L_x_6) ;  /* 0x0000000800340947 */ /* 0x004fea0003800000 */
[----:B------:R-:W0:Y:S01]  /*0140*/  LDC.64 R12, c[0x0][0x380] ;  /* 0x0000e000ff0c7b82 */ /* 0x000e220000000a00 */
[--C-:B------:R-:W-:Y:S02]  /*0150*/  IMAD.IADD R3, R3, 0x1, R8.reuse ;  /* 0x0000000103037824 */ /* 0x100fe400078e0208 */
[----:B------:R-:W-:-:S04]  /*0160*/  IMAD.IADD R2, R2, 0x1, R8 ;  /* 0x0000000102027824 */ /* 0x000fc800078e0208 */
[----:B------:R-:W-:-:S04]  /*0170*/  IMAD R3, R4, R2, R3 ;  /* 0x0000000204037224 */ /* 0x000fc800078e0203 */
[----:B0-----:R-:W-:-:S05]  /*0180*/  IMAD.WIDE R12, R3, 0x8, R12 ;  /* 0x00000008030c7825 */ /* 0x001fca00078e020c */
[----:B------:R0:W2:Y:S01]  /*0190*/  LDG.E.64.CONSTANT R2, desc[UR8][R12.64] ;  /* 0x000000080c027981 */ /* 0x0000a2000c1e9b00 */
[----:B------:R-:W-:-:S04]  /*01a0*/  IMAD R11, R4, R5, RZ ;  /* 0x00000005040b7224 */ /* 0x000fc800078e02ff */
[----:B------:R-:W-:-:S05]  /*01b0*/  IMAD.WIDE R14, R11, 0x8, R12 ;  /* 0x000000080b0e7825 */ /* 0x000fca00078e020c */
[----:B------:R-:W3:Y:S01]  /*01c0*/  LDG.E.64.CONSTANT R4, desc[UR8][R14.64] ;  /* 0x000000080e047981 */ /* 0x000ee2000c1e9b00 */
[----:B------:R-:W-:-:S04]  /*01d0*/  IMAD.WIDE R8, R11, 0x8, R14 ;  /* 0x000000080b087825 */ /* 0x000fc800078e020e */
[----:B------:R-:W-:Y:S02]  /*01e0*/  IMAD.WIDE R10, R11, 0x8, R8 ;  /* 0x000000080b0a7825 */ /* 0x000fe400078e0208 */
[----:B------:R-:W5:Y:S04]  /*01f0*/  LDG.E.64.CONSTANT R8, desc[UR8][R8.64] ;  /* 0x0000000808087981 */ /* 0x000f68000c1e9b00 */
[----:B------:R-:W5:Y:S01]  /*0200*/  LDG.E.64.CONSTANT R10, desc[UR8][R10.64] ;  /* 0x000000080a0a7981 */ /* 0x000f62000c1e9b00 */
[----:B------:R-:W-:Y:S01]  /*0210*/  UMOV UR4, 0xd9d7bdbb ;  /* 0xd9d7bdbb00047882 */ /* 0x000fe20000000000 */
[----:B------:R-:W-:Y:S01]  /*0220*/  UMOV UR5, 0x3ddb7cdf ;  /* 0x3ddb7cdf00057882 */ /* 0x000fe20000000000 */
[----:B------:R-:W-:Y:S01]  /*0230*/  BSSY.RECONVERGENT B1, `(.L_x_7) ;  /* 0x000001e000017945 */ /* 0x000fe20003800200 */
[----:B------:R-:W-:-:S02]  /*0240*/  UMOV UR6, UR5 ;  /* 0x0000000500067c82 */ /* 0x000fc40008000000 */
[----:B0-----:R-:W-:Y:S01]  /*0250*/  IMAD.U32 R13, RZ, RZ, UR6 ;  /* 0x00000006ff0d7e24 */ /* 0x001fe2000f8e00ff */
[----:B--2---:R-:W-:Y:S01]  /*0260*/  DSETP.MAX.AND P0, P1, R2, UR4, PT ;  /* 0x0000000402007e2a */ /* 0x004fe2000b90f000 */
[----:B------:R-:W-:-:S05]  /*0270*/  IMAD.MOV.U32 R12, RZ, RZ, R3 ;  /* 0x000000ffff0c7224 */ /* 0x000fca00078e0003 */
[----:B------:R-:W-:Y:S02]  /*0280*/  FSEL R31, R12, UR6, P0 ;  /* 0x000000060c1f7c08 */ /* 0x000fe40008000000 */
[----:B------:R-:W-:Y:S01]  /*0290*/  SEL R30, R2, UR4, P0 ;  /* 0x00000004021e7c07 */ /* 0x000fe20008000000 */
[----:B------:R-:W-:-:S05]  /*02a0*/  IMAD.MOV.U32 R2, RZ, RZ, 0x1 ;  /* 0x00000001ff027424 */ /* 0x000fca00078e00ff */
[----:B------:R-:W-:Y:S02]  /*02b0*/  @P1 LOP3.LUT R31, R13, 0x80000, RZ, 0xfc, !PT ;  /* 0x000800000d1f1812 */ /* 0x000fe400078efcff */
[----:B---3--:R-:W-:Y:S02]  /*02c0*/  FSETP.GEU.AND P1, PT, |R5|, 6.5827683646048100446e-37, PT ;  /* 0x036000000500780b */ /* 0x008fe40003f2e200 */
[----:B------:R-:W0:Y:S02]  /*02d0*/  MUFU.RCP64H R3, R31 ;  /* 0x0000001f00037308 */ /* 0x000e240000001800 */
[----:B0-----:R-:W-:-:S08]  /*02e0*/  DFMA R12, -R30, R2, 1 ;  /* 0x3ff000001e0c742b */ /* 0x001fd00000000102 */
[----:B------:R-:W-:-:S08]  /*02f0*/  DFMA R12, R12, R12, R12 ;  /* 0x0000000c0c0c722b */ /* 0x000fd0000000000c */
[----:B------:R-:W-:-:S08]  /*0300*/  DFMA R12, R2, R12, R2 ;  /* 0x0000000c020c722b */ /* 0x000fd00000000002 */
[----:B------:R-:W-:-:S08]  /*0310*/  DFMA R2, -R30, R12, 1 ;  /* 0x3ff000001e02742b */ /* 0x000fd0000000010c */
[----:B------:R-:W-:-:S08]  /*0320*/  DFMA R2, R12, R2, R12 ;  /* 0x000000020c02722b */ /* 0x000fd0000000000c */
[----:B------:R-:W-:-:S08]  /*0330*/  DMUL R12, R4, R2 ;  /* 0x00000002040c7228 */ /* 0x000fd00000000000 */
[----:B------:R-:W-:-:S08]  /*0340*/  DFMA R14, -R30, R12, R4 ;  /* 0x0000000c1e0e722b */ /* 0x000fd00000000104 */
[----:B------:R-:W-:-:S10]  /*0350*/  DFMA R2, R2, R14, R12 ;  /* 0x0000000e0202722b */ /* 0x000fd4000000000c */
[----:B------:R-:W-:-:S05]  /*0360*/  FFMA R12, RZ, R31, R3 ;  /* 0x0000001fff0c7223 */ /* 0x000fca0000000003 */
[----:B------:R-:W-:-:S13]  /*0370*/  FSETP.GT.AND P0, PT, |R12|, 1.469367938527859385e-39, PT ;  /* 0x001000000c00780b */ /* 0x000fda0003f04200 */
[----:B------:R-:W-:Y:S05]  /*0380*/  @P0 BRA P1, `(.L_x_8) ;  /* 0x0000000000200947 */ /* 0x000fea0000800000 */
[----:B------:R-:W-:Y:S01]  /*0390*/  IMAD.MOV.U32 R16, RZ, RZ, R4 ;  /* 0x000000ffff107224 */ /* 0x000fe200078e0004 */
[----:B------:R-:W-:Y:S01]  /*03a0*/  MOV R17, R5 ;  /* 0x0000000500117202 */ /* 0x000fe20000000f00 */
[----:B------:R-:W-:Y:S01]  /*03b0*/  IMAD.MOV.U32 R14, RZ, RZ, R30 ;  /* 0x000000ffff0e7224 */ /* 0x000fe200078e001e */
[----:B------:R-:W-:Y:S01]  /*03c0*/  MOV R26, 0x3f0 ;  /* 0x000003f0001a7802 */ /* 0x000fe20000000f00 */
[----:B------:R-:W-:-:S07]  /*03d0*/  IMAD.MOV.U32 R15, RZ, RZ, R31 ;  /* 0x000000ffff0f7224 */ /* 0x000fce00078e001f */
[----:B-----5:R-:W-:Y:S05]  /*03e0*/  CALL.REL.NOINC `($__internal_0_$__cuda_sm20_div_rn_f64_full) ;  /* 0x0000000800287944 */ /* 0x020fea0003c00000 */
[----:B------:R-:W-:Y:S02]  /*03f0*/  IMAD.MOV.U32 R2, RZ, RZ, R22 ;  /* 0x000000ffff027224 */ /* 0x000fe400078e0016 */
[----:B------:R-:W-:-:S07]  /*0400*/  IMAD.MOV.U32 R3, RZ, RZ, R23 ;  /* 0x000000ffff037224 */ /* 0x000fce00078e0017 */
.L_x_8:
[----:B------:R-:W-:Y:S05]  /*0410*/  BSYNC.RECONVERGENT B1 ;  /* 0x0000000000017941 */ /* 0x000fea0003800200 */
.L_x_7:
[----:B------:R-:W0:Y:S01]  /*0420*/  MUFU.RCP64H R5, R31 ;  /* 0x0000001f00057308 */ /* 0x000e220000001800 */
[----:B------:R-:W-:Y:S01]  /*0430*/  IMAD.MOV.U32 R4, RZ, RZ, 0x1 ;  /* 0x00000001ff047424 */ /* 0x000fe200078e00ff */
[----:B-----5:R-:W-:Y:S01]  /*0440*/  FSETP.GEU.AND P1, PT, |R9|, 6.5827683646048100446e-37, PT ;  /* 0x036000000900780b */ /* 0x020fe20003f2e200 */
[----:B------:R-:W-:Y:S04]  /*0450*/  BSSY.RECONVERGENT B1, `(.L_x_9) ;  /* 0x0000014000017945 */ /* 0x000fe80003800200 */
        /* <DEDUP_REMOVED lines=16> */
[----:B------:R-:W-:Y:S05]  /*0560*/  CALL.REL.NOINC `($__internal_0_$__cuda_sm20_div_rn_f64_full) ;  /* 0x0000000400c87944 */ /* 0x000fea0003c00000 */
[----:B------:R-:W-:Y:S02]  /*0570*/  IMAD.MOV.U32 R4, RZ, RZ, R22 ;  /* 0x000000ffff047224 */ /* 0x000fe400078e0016 */
[----:B------:R-:W-:-:S07]  /*0580*/  IMAD.MOV.U32 R5, RZ, RZ, R23 ;  /* 0x000000ffff057224 */ /* 0x000fce00078e0017 */
.L_x_10:
[----:B------:R-:W-:Y:S05]  /*0590*/  BSYNC.RECONVERGENT B1 ;  /* 0x0000000000017941 */ /* 0x000fea0003800200 */
.L_x_9:
[----:B------:R-:W0:Y:S01]  /*05a0*/  LDC.64 R8, c[0x0][0x3a0] ;  /* 0x0000e800ff087b82 */ /* 0x000e220000000a00 */
[----:B------:R-:W-:Y:S01]  /*05b0*/  DMUL R16, R4, R4 ;  /* 0x0000000404107228 */ /* 0x000fe20000000000 */
[----:B------:R-:W1:Y:S01]  /*05c0*/  MUFU.RCP64H R13, R31 ;  /* 0x0000001f000d7308 */ /* 0x000e620000001800 */
[----:B------:R-:W-:Y:S01]  /*05d0*/  DMUL R14, R30, -0.5 ;  /* 0xbfe000001e0e7828 */ /* 0x000fe20000000000 */
[----:B------:R-:W-:Y:S01]  /*05e0*/  IMAD.MOV.U32 R12, RZ, RZ, 0x1 ;  /* 0x00000001ff0c7424 */ /* 0x000fe200078e00ff */
[----:B------:R-:W-:Y:S01]  /*05f0*/  UMOV UR4, 0xd9d7bdbb ;  /* 0xd9d7bdbb00047882 */ /* 0x000fe20000000000 */
[----:B------:R-:W-:Y:S01]  /*0600*/  UMOV UR5, 0x3ddb7cdf ;  /* 0x3ddb7cdf00057882 */ /* 0x000fe20000000000 */
[----:B------:R-:W-:Y:S01]  /*0610*/  BSSY.RECONVERGENT B1, `(.L_x_11) ;  /* 0x0000022000017945 */ /* 0x000fe20003800200 */
[----:B------:R-:W-:Y:S01]  /*0620*/  UMOV UR6, UR5 ;  /* 0x0000000500067c82 */ /* 0x000fe20008000000 */
[----:B------:R-:W-:-:S08]  /*0630*/  DFMA R16, R2, R2, R16 ;  /* 0x000000020210722b */ /* 0x000fd00000000010 */
[----:B------:R-:W-:Y:S02]  /*0640*/  DFMA R10, R14, R16, R10 ;  /* 0x000000100e0a722b */ /* 0x000fe4000000000a */
[----:B-1----:R-:W-:Y:S02]  /*0650*/  DFMA R14, -R30, R12, 1 ;  /* 0x3ff000001e0e742b */ /* 0x002fe4000000010c */
[----:B0-----:R-:W-:-:S06]  /*0660*/  DADD R18, R8, -1 ;  /* 0xbff0000008127429 */ /* 0x001fcc0000000000 */
[----:B------:R-:W-:Y:S02]  /*0670*/  DFMA R14, R14, R14, R14 ;  /* 0x0000000e0e0e722b */ /* 0x000fe4000000000e */
[----:B------:R-:W-:Y:S01]  /*0680*/  DMUL R10, R18, R10 ;  /* 0x0000000a120a7228 */ /* 0x000fe20000000000 */
[----:B------:R-:W-:-:S05]  /*0690*/  IMAD.U32 R18, RZ, RZ, UR6 ;  /* 0x00000006ff127e24 */ /* 0x000fca000f8e00ff */
[----:B------:R-:W-:Y:S02]  /*06a0*/  DFMA R12, R12, R14, R12 ;  /* 0x0000000e0c0c722b */ /* 0x000fe4000000000c */
[----:B------:R-:W-:Y:S02]  /*06b0*/  DSETP.MAX.AND P0, P1, R10, UR4, PT ;  /* 0x000000040a007e2a */ /* 0x000fe4000b90f000 */
[----:B------:R-:W-:-:S04]  /*06c0*/  IMAD.MOV.U32 R16, RZ, RZ, R11 ;  /* 0x000000ffff107224 */ /* 0x000fc800078e000b */
[----:B------:R-:W-:Y:S01]  /*06d0*/  DFMA R14, -R30, R12, 1 ;  /* 0x3ff000001e0e742b */ /* 0x000fe2000000010c */
[----:B------:R-:W-:Y:S02]  /*06e0*/  SEL R10, R10, UR4, P0 ;  /* 0x000000040a0a7c07 */ /* 0x000fe40008000000 */
[----:B------:R-:W-:-:S05]  /*06f0*/  FSEL R17, R16, UR6, P0 ;  /* 0x0000000610117c08 */ /* 0x000fca0008000000 */
[----:B------:R-:W-:Y:S01]  /*0700*/  DFMA R14, R12, R14, R12 ;  /* 0x0000000e0c0e722b */ /* 0x000fe2000000000c */
[----:B------:R-:W-:-:S05]  /*0710*/  @P1 LOP3.LUT R17, R18, 0x80000, RZ, 0xfc, !PT ;  /* 0x0008000012111812 */ /* 0x000fca00078efcff */
[----:B------:R-:W-:-:S06]  /*0720*/  IMAD.MOV.U32 R11, RZ, RZ, R17 ;  /* 0x000000ffff0b7224 */ /* 0x000fcc00078e0011 */
[----:B------:R-:W-:-:S08]  /*0730*/  DMUL R12, R10, R8 ;  /* 0x000000080a0c7228 */ /* 0x000fd00000000000 */
[----:B------:R-:W-:Y:S02]  /*0740*/  DMUL R8, R14, R12 ;  /* 0x0000000c0e087228 */ /* 0x000fe40000000000 */
[----:B------:R-:W-:-:S06]  /*0750*/  FSETP.GEU.AND P1, PT, |R13|, 6.5827683646048100446e-37, PT ;  /* 0x036000000d00780b */ /* 0x000fcc0003f2e200 */
[----:B------:R-:W-:-:S08]  /*0760*/  DFMA R10, -R30, R8, R12 ;  /* 0x000000081e0a722b */ /* 0x000fd0000000010c */
[----:B------:R-:W-:-:S10]  /*0770*/  DFMA R8, R14, R10, R8 ;  /* 0x0000000a0e08722b */ /* 0x000fd40000000008 */
[----:B------:R-:W-:-:S05]  /*0780*/  FFMA R10, RZ, R31, R9 ;  /* 0x0000001fff0a7223 */ /* 0x000fca0000000009 */
[----:B------:R-:W-:-:S13]  /*0790*/  FSETP.GT.AND P0, PT, |R10|, 1.469367938527859385e-39, PT ;  /* 0x001000000a00780b */ /* 0x000fda0003f04200 */
[----:B------:R-:W-:Y:S05]  /*07a0*/  @P0 BRA P1, `(.L_x_12) ;  /* 0x0000000000200947 */ /* 0x000fea0000800000 */
[----:B------:R-:W-:Y:S01]  /*07b0*/  MOV R16, R12 ;  /* 0x0000000c00107202 */ /* 0x000fe20000000f00 */
[----:B------:R-:W-:Y:S01]  /*07c0*/  IMAD.MOV.U32 R17, RZ, RZ, R13 ;  /* 0x000000ffff117224 */ /* 0x000fe200078e000d */
[----:B------:R-:W-:Y:S01]  /*07d0*/  MOV R26, 0x810 ;  /* 0x00000810001a7802 */ /* 0x000fe20000000f00 */
[----:B------:R-:W-:Y:S02]  /*07e0*/  IMAD.MOV.U32 R14, RZ, RZ, R30 ;  /* 0x000000ffff0e7224 */ /* 0x000fe400078e001e */
[----:B------:R-:W-:-:S07]  /*07f0*/  IMAD.MOV.U32 R15, RZ, RZ, R31 ;  /* 0x000000ffff0f7224 */ /* 0x000fce00078e001f */
[----:B------:R-:W-:Y:S05]  /*0800*/  CALL.REL.NOINC `($__internal_0_$__cuda_sm20_div_rn_f64_full) ;  /* 0x0000000400207944 */ /* 0x000fea0003c00000 */
[----:B------:R-:W-:Y:S02]  /*0810*/  IMAD.MOV.U32 R8, RZ, RZ, R22 ;  /* 0x000000ffff087224 */ /* 0x000fe400078e0016 */
[----:B------:R-:W-:-:S07]  /*0820*/  IMAD.MOV.U32 R9, RZ, RZ, R23 ;  /* 0x000000ffff097224 */ /* 0x000fce00078e0017 */
.L_x_12:
[----:B------:R-:W-:Y:S05]  /*0830*/  BSYNC.RECONVERGENT B1 ;  /* 0x0000000000017941 */ /* 0x000fea0003800200 */
.L_x_11:
[----:B------:R-:W0:Y:S01]  /*0840*/  MUFU.RSQ64H R11, R9 ;  /* 0x00000009000b7308 */ /* 0x000e220000001c00 */
[----:B------:R-:W-:Y:S01]  /*0850*/  VIADD R10, R9, 0xfcb00000 ;  /* 0xfcb00000090a7836 */ /* 0x000fe20000000000 */
[----:B------:R-:W-:Y:S01]  /*0860*/  MOV R19, 0x3fd80000 ;  /* 0x3fd8000000137802 */ /* 0x000fe20000000f00 */
[----:B------:R-:W-:Y:S01]  /*0870*/  IMAD.MOV.U32 R18, RZ, RZ, 0x0 ;  /* 0x00000000ff127424 */ /* 0x000fe200078e00ff */
[----:B------:R-:W-:Y:S02]  /*0880*/  BSSY.RECONVERGENT B1, `(.L_x_13) ;  /* 0x0000010000017945 */ /* 0x000fe40003800200 */
[----:B------:R-:W-:Y:S01]  /*0890*/  ISETP.GE.U32.AND P0, PT, R10, 0x7ca00000, PT ;  /* 0x7ca000000a00780c */ /* 0x000fe20003f06070 */
[----:B0-----:R-:W-:-:S08]  /*08a0*/  DMUL R12, R10, R10 ;  /* 0x0000000a0a0c7228 */ /* 0x001fd00000000000 */
[----:B------:R-:W-:-:S08]  /*08b0*/  DFMA R12, -R12, R8, 1 ;  /* 0x3ff000000c0c742b */ /* 0x000fd00000000108 */
[----:B------:R-:W-:Y:S02]  /*08c0*/  DFMA R18, R12, R18, 0.5 ;  /* 0x3fe000000c12742b */ /* 0x000fe40000000012 */
[----:B------:R-:W-:-:S08]  /*08d0*/  DMUL R12, R10, R12 ;  /* 0x0000000c0a0c7228 */ /* 0x000fd00000000000 */
[----:B------:R-:W-:-:S08]  /*08e0*/  DFMA R18, R18, R12, R10 ;  /* 0x0000000c1212722b */ /* 0x000fd0000000000a */
[----:B------:R-:W-:Y:S02]  /*08f0*/  DMUL R12, R18, R8 ;  /* 0x00000008120c7228 */ /* 0x000fe40000000000 */
[----:B------:R-:W-:Y:S02]  /*0900*/  VIADD R17, R19, 0xfff00000 ;  /* 0xfff0000013117836 */ /* 0x000fe40000000000 */
[----:B------:R-:W-:-:S04]  /*0910*/  IMAD.MOV.U32 R16, RZ, RZ, R18 ;  /* 0x000000ffff107224 */ /* 0x000fc800078e0012 */
[----:B------:R-:W-:-:S08]  /*0920*/  DFMA R14, R12, -R12, R8 ;  /* 0x8000000c0c0e722b */ /* 0x000fd00000000008 */
[----:B------:R-:W-:Y:S01]  /*0930*/  DFMA R20, R14, R16, R12 ;  /* 0x000000100e14722b */ /* 0x000fe2000000000c */
[----:B------:R-:W-:Y:S10]  /*0940*/  @!P0 BRA `(.L_x_14) ;  /* 0x00000000000c8947 */ /* 0x000ff40003800000 */
[----:B------:R-:W-:Y:S01]  /*0950*/  IMAD.MOV.U32 R20, RZ, RZ, R8 ;  /* 0x000000ffff147224 */ /* 0x000fe200078e0008 */
[----:B------:R-:W-:-:S07]  /*0960*/  MOV R8, 0x980 ;  /* 0x0000098000087802 */ /* 0x000fce0000000f00 */
[----:B------:R-:W-:Y:S05]  /*0970*/  CALL.REL.NOINC `($__internal_1_$__cuda_sm20_dsqrt_rn_f64_mediumpath_v1) ;  /* 0x00000008002c7944 */ /* 0x000fea0003c00000 */
.L_x_14:
[----:B------:R-:W-:Y:S05]  /*0980*/  BSYNC.RECONVERGENT B1 ;  /* 0x0000000000017941 */ /* 0x000fea0003800200 */
.L_x_13:
[----:B------:R-:W-:Y:S01]  /*0990*/  DSETP.MAX.AND P0, P1, |R4|, |R2|, PT ;  /* 0x400000020400722a */ /* 0x000fe2000390f200 */
[----:B------:R-:W-:Y:S02]  /*09a0*/  IMAD.MOV.U32 R8, RZ, RZ, R5 ;  /* 0x000000ffff087224 */ /* 0x000fe400078e0005 */
[----:B------:R-:W-:-:S03]  /*09b0*/  IMAD.MOV.U32 R9, RZ, RZ, R3 ;  /* 0x000000ffff097224 */ /* 0x000fc600078e0003 */
[----:B------:R-:W-:Y:S02]  /*09c0*/  SEL R2, R4, R2, P0 ;  /* 0x0000000204027207 */ /* 0x000fe40000000000 */
[----:B------:R-:W-:-:S06]  /*09d0*/  FSEL R11, |R8|, |R9|, P0 ;  /* 0x40000009080b7208 */ /* 0x000fcc0000000200 */
[----:B------:R-:W-:-:S05]  /*09e0*/  @P1 LOP3.LUT R11, R9, 0x80000, RZ, 0xfc, !PT ;  /* 0x00080000090b1812 */ /* 0x000fca00078efcff */
[----:B------:R-:W-:-:S06]  /*09f0*/  IMAD.MOV.U32 R3, RZ, RZ, R11 ;  /* 0x000000ffff037224 */ /* 0x000fcc00078e000b */
[----:B------:R-:W-:-:S11]  /*0a00*/  DADD R20, R2, R20 ;  /* 0x0000000002147229 */ /* 0x000fd60000000014 */
.L_x_6:
[----:B------:R-:W-:Y:S05]  /*0a10*/  BSYNC.RECONVERGENT B0 ;  /* 0x0000000000007941 */ /* 0x000fea0003800200 */
.L_x_5:
[----:B------:R-:W0:Y:S01]  /*0a20*/  S2UR UR5, SR_CgaCtaId ;  /* 0x00000000000579c3 */ /* 0x000e220000008800 */
[----:B------:R-:W-:Y:S01]  /*0a30*/  IMAD R6, R6, UR10, RZ ;  /* 0x0000000a06067c24 */ /* 0x000fe2000f8e02ff */
[----:B------:R-:W-:Y:S01]  /*0a40*/  UMOV UR4, 0x400 ;  /* 0x0000040000047882 */ /* 0x000fe20000000000 */
[----:B------:R-:W-:-:S03]  /*0a50*/  ISETP.NE.AND P0, PT, R0, RZ, PT ;  /* 0x000000ff0000720c */ /* 0x000fc60003f05270 */
[----:B------:R-:W-:Y:S01]  /*0a60*/  ISETP.GE.U32.AND P1, PT, R6, 0x2, PT ;  /* 0x000000020600780c */ /* 0x000fe20003f26070 */
[----:B0-----:R-:W-:-:S06]  /*0a70*/  ULEA UR4, UR5, UR4, 0x18 ;  /* 0x0000000405047291 */ /* 0x001fcc000f8ec0ff */
[----:B------:R-:W-:-:S05]  /*0a80*/  LEA R9, R0, UR4, 0x3 ;  /* 0x0000000400097c11 */ /* 0x000fca000f8e18ff */
[----:B------:R0:W-:Y:S01]  /*0a90*/  STS.64 [R9], R20 ;  /* 0x0000001409007388 */ /* 0x0001e20000000a00 */
[----:B------:R-:W-:Y:S06]  /*0aa0*/  BAR.SYNC.DEFER_BLOCKING 0x0 ;  /* 0x0000000000007b1d */ /* 0x000fec0000010000 */
[----:B------:R-:W-:Y:S05]  /*0ab0*/  @!P1 BRA `(.L_x_15) ;  /* 0x0000000000489947 */ /* 0x000fea0003800000 */
.L_x_16:
[----:B------:R-:W-:-:S04]  /*0ac0*/  SHF.R.U32.HI R8, RZ, 0x1, R6 ;  /* 0x00000001ff087819 */ /* 0x000fc80000011606 */
[----:B------:R-:W-:-:S13]  /*0ad0*/  ISETP.GE.U32.AND P1, PT, R0, R8, PT ;  /* 0x000000080000720c */ /* 0x000fda0003f26070 */
[----:B------:R-:W-:Y:S01]  /*0ae0*/  @!P1 LEA R4, R8, R9, 0x3 ;  /* 0x0000000908049211 */ /* 0x000fe200078e18ff */
[----:B------:R-:W1:Y:S05]  /*0af0*/  @!P1 LDS.64 R2, [R9] ;  /* 0x0000000009029984 */ /* 0x000e6a0000000a00 */
[----:B------:R-:W2:Y:S01]  /*0b00*/  @!P1 LDS.64 R4, [R4] ;  /* 0x0000000004049984 */ /* 0x000ea20000000a00 */
[----:B-1----:R-:W-:Y:S01]  /*0b10*/  @!P1 IMAD.MOV.U32 R10, RZ, RZ, R3 ;  /* 0x000000ffff0a9224 */ /* 0x002fe200078e0003 */
[----:B--2---:R-:W-:Y:S01]  /*0b20*/  @!P1 DSETP.MAX.AND P2, P3, R2, R4, PT ;  /* 0x000000040200922a */ /* 0x004fe20003b4f000 */
[----:B------:R-:W-:Y:S02]  /*0b30*/  @!P1 IMAD.MOV.U32 R11, RZ, RZ, R5 ;  /* 0x000000ffff0b9224 */ /* 0x000fe400078e0005 */
[----:B------:R-:W-:-:S03]  /*0b40*/  @!P1 IMAD.MOV.U32 R3, RZ, RZ, R4 ;  /* 0x000000ffff039224 */ /* 0x000fc600078e0004 */
[----:B------:R-:W-:Y:S02]  /*0b50*/  @!P1 FSEL R10, R10, R11, P2 ;  /* 0x0000000b0a0a9208 */ /* 0x000fe40001000000 */
[----:B------:R-:W-:Y:S02]  /*0b60*/  @!P1 LOP3.LUT R11, R11, 0x80000, RZ, 0xfc, !PT ;  /* 0x000800000b0b9812 */ /* 0x000fe400078efcff */
[----:B------:R-:W-:Y:S02]  /*0b70*/  @!P1 SEL R2, R2, R3, P2 ;  /* 0x0000000302029207 */ /* 0x000fe40001000000 */
[----:B------:R-:W-:-:S05]  /*0b80*/  @!P1 SEL R3, R11, R10, P3 ;  /* 0x0000000a0b039207 */ /* 0x000fca0001800000 */
[----:B------:R1:W-:Y:S01]  /*0b90*/  @!P1 STS.64 [R9], R2 ;  /* 0x0000000209009388 */ /* 0x0003e20000000a00 */
[----:B------:R-:W-:Y:S01]  /*0ba0*/  BAR.SYNC.DEFER_BLOCKING 0x0 ;  /* 0x0000000000007b1d */ /* 0x000fe20000010000 */
[----:B------:R-:W-:Y:S01]  /*0bb0*/  ISETP.GT.U32.AND P1, PT, R6, 0x3, PT ;  /* 0x000000030600780c */ /* 0x000fe20003f24070 */
[----:B------:R-:W-:-:S12]  /*0bc0*/  IMAD.MOV.U32 R6, RZ, RZ, R8 ;  /* 0x000000ffff067224 */ /* 0x000fd800078e0008 */
[----:B-1----:R-:W-:Y:S05]  /*0bd0*/  @P1 BRA `(.L_x_16) ;  /* 0xfffffffc00b81947 */ /* 0x002fea000383ffff */
.L_x_15:
[----:B------:R-:W-:Y:S05]  /*0be0*/  @P0 EXIT ;  /* 0x000000000000094d */ /* 0x000fea0003800000 */
[----:B------:R-:W1:Y:S01]  /*0bf0*/  S2UR UR5, SR_CgaCtaId ;  /* 0x00000000000579c3 */ /* 0x000e620000008800 */
[----:B------:R-:W-:-:S07]  /*0c00*/  UMOV UR4, 0x400 ;  /* 0x0000040000047882 */ /* 0x000fce0000000000 */
[----:B------:R-:W2:Y:S08]  /*0c10*/  LDC R0, c[0x0][0x370] ;  /* 0x0000dc00ff007b82 */ /* 0x000eb00000000800 */
[----:B------:R-:W3:Y:S01]  /*0c20*/  LDC.64 R4, c[0x0][0x388] ;  /* 0x0000e200ff047b82 */ /* 0x000ee20000000a00 */
[----:B-1----:R-:W-:Y:S01]  /*0c30*/  ULEA UR4, UR5, UR4, 0x18 ;  /* 0x0000000405047291 */ /* 0x002fe2000f8ec0ff */
[----:B--2---:R-:W-:-:S08]  /*0c40*/  IMAD R7, R7, R0, UR7 ;  /* 0x0000000707077e24 */ /* 0x004fd0000f8e0200 */
[----:B------:R-:W1:Y:S01]  /*0c50*/  LDS.64 R2, [UR4] ;  /* 0x00000004ff027984 */ /* 0x000e620008000a00 */
[----:B---3--:R-:W-:-:S05]  /*0c60*/  IMAD.WIDE R4, R7, 0x8, R4 ;  /* 0x0000000807047825 */ /* 0x008fca00078e0204 */
[----:B-1----:R-:W-:Y:S01]  /*0c70*/  STG.E.64 desc[UR8][R4.64], R2 ;  /* 0x0000000204007986 */ /* 0x002fe2000c101b08 */
[----:B------:R-:W-:Y:S05]  /*0c80*/  EXIT ;  /* 0x000000000000794d */ /* 0x000fea0003800000 */
        .weak           $__internal_0_$__cuda_sm20_div_rn_f64_full
        .type           $__internal_0_$__cuda_sm20_div_rn_f64_full,@function
        .size           $__internal_0_$__cuda_sm20_div_rn_f64_full,($__internal_1_$__cuda_sm20_dsqrt_rn_f64_mediumpath_v1 - $__internal_0_$__cuda_sm20_div_rn_f64_full)
$__internal_0_$__cuda_sm20_div_rn_f64_full:
[C---:B------:R-:W-:Y:S01]  /*0c90*/  FSETP.GEU.AND P0, PT, |R15|.reuse, 1.469367938527859385e-39, PT ;  /* 0x001000000f00780b */ /* 0x040fe20003f0e200 */
[----:B------:R-:W-:Y:S01]  /*0ca0*/  IMAD.MOV.U32 R18, RZ, RZ, 0x1 ;  /* 0x00000001ff127424 */ /* 0x000fe200078e00ff */
[----:B------:R-:W-:Y:S01]  /*0cb0*/  LOP3.LUT R12, R15, 0x800fffff, RZ, 0xc0, !PT ;  /* 0x800fffff0f0c7812 */ /* 0x000fe200078ec0ff */
[----:B------:R-:W-:Y:S01]  /*0cc0*/  BSSY.RECONVERGENT B2, `(.L_x_17) ;  /* 0x0000054000027945 */ /* 0x000fe20003800200 */
[C---:B------:R-:W-:Y:S02]  /*0cd0*/  FSETP.GEU.AND P2, PT, |R17|.reuse, 1.469367938527859385e-39, PT ;  /* 0x001000001100780b */ /* 0x040fe40003f4e200 */
[----:B------:R-:W-:Y:S01]  /*0ce0*/  LOP3.LUT R13, R12, 0x3ff00000, RZ, 0xfc, !PT ;  /* 0x3ff000000c0d7812 */ /* 0x000fe200078efcff */
[----:B------:R-:W-:Y:S01]  /*0cf0*/  IMAD.MOV.U32 R12, RZ, RZ, R14 ;  /* 0x000000ffff0c7224 */ /* 0x000fe200078e000e */
[----:B------:R-:W-:Y:S02]  /*0d00*/  LOP3.LUT R27, R17, 0x7ff00000, RZ, 0xc0, !PT ;  /* 0x7ff00000111b7812 */ /* 0x000fe400078ec0ff */
[----:B------:R-:W-:-:S02]  /*0d10*/  MOV R28, 0x1ca00000 ;  /* 0x1ca00000001c7802 */ /* 0x000fc40000000f00 */
[----:B------:R-:W-:Y:S01]  /*0d20*/  LOP3.LUT R29, R15, 0x7ff00000, RZ, 0xc0, !PT ;  /* 0x7ff000000f1d7812 */ /* 0x000fe200078ec0ff */
[----:B------:R-:W-:-:S03]  /*0d30*/  @!P0 DMUL R12, R14, 8.98846567431157953865e+307 ;  /* 0x7fe000000e0c8828 */ /* 0x000fc60000000000 */
[----:B------:R-:W-:Y:S01]  /*0d40*/  ISETP.GE.U32.AND P1, PT, R27, R29, PT ;  /* 0x0000001d1b00720c */ /* 0x000fe20003f26070 */
[----:B------:R-:W-:Y:S01]  /*0d50*/  @!P2 IMAD.MOV.U32 R24, RZ, RZ, RZ ;  /* 0x000000ffff18a224 */ /* 0x000fe200078e00ff */
[----:B------:R-:W-:Y:S01]  /*0d60*/  @!P2 LOP3.LUT R20, R15, 0x7ff00000, RZ, 0xc0, !PT ;  /* 0x7ff000000f14a812 */ /* 0x000fe200078ec0ff */
[----:B------:R-:W0:Y:S03]  /*0d70*/  MUFU.RCP64H R19, R13 ;  /* 0x0000000d00137308 */ /* 0x000e260000001800 */
[----:B------:R-:W-:Y:S02]  /*0d80*/  @!P2 ISETP.GE.U32.AND P3, PT, R27, R20, PT ;  /* 0x000000141b00a20c */ /* 0x000fe40003f66070 */
[----:B------:R-:W-:Y:S02]  /*0d90*/  @!P0 LOP3.LUT R29, R13, 0x7ff00000, RZ, 0xc0, !PT ;  /* 0x7ff000000d1d8812 */ /* 0x000fe400078ec0ff */
[----:B------:R-:W-:Y:S01]  /*0da0*/  @!P2 SEL R21, R28, 0x63400000, !P3 ;  /* 0x634000001c15a807 */ /* 0x000fe20005800000 */
[----:B0-----:R-:W-:-:S08]  /*0db0*/  DFMA R22, R18, -R12, 1 ;  /* 0x3ff000001216742b */ /* 0x001fd0000000080c */
[----:B------:R-:W-:-:S08]  /*0dc0*/  DFMA R22, R22, R22, R22 ;  /* 0x000000161616722b */ /* 0x000fd00000000016 */
[----:B------:R-:W-:Y:S01]  /*0dd0*/  DFMA R22, R18, R22, R18 ;  /* 0x000000161216722b */ /* 0x000fe20000000012 */
[--C-:B------:R-:W-:Y:S02]  /*0de0*/  @!P2 LOP3.LUT R18, R21, 0x80000000, R17.reuse, 0xf8, !PT ;  /* 0x800000001512a812 */ /* 0x100fe400078ef811 */
[----:B------:R-:W-:Y:S02]  /*0df0*/  SEL R19, R28, 0x63400000, !P1 ;  /* 0x634000001c137807 */ /* 0x000fe40004800000 */
[----:B------:R-:W-:Y:S01]  /*0e00*/  @!P2 LOP3.LUT R25, R18, 0x100000, RZ, 0xfc, !PT ;  /* 0x001000001219a812 */ /* 0x000fe200078efcff */
[----:B------:R-:W-:Y:S02]  /*0e10*/  IMAD.MOV.U32 R18, RZ, RZ, R16 ;  /* 0x000000ffff127224 */ /* 0x000fe400078e0010 */
[----:B------:R-:W-:Y:S01]  /*0e20*/  DFMA R20, R22, -R12, 1 ;  /* 0x3ff000001614742b */ /* 0x000fe2000000080c */
[----:B------:R-:W-:-:S06]  /*0e30*/  LOP3.LUT R19, R19, 0x800fffff, R17, 0xf8, !PT ;  /* 0x800fffff13137812 */ /* 0x000fcc00078ef811 */
[----:B------:R-:W-:Y:S02]  /*0e40*/  @!P2 DFMA R18, R18, 2, -R24 ;  /* 0x400000001212a82b */ /* 0x000fe40000000818 */
[----:B------:R-:W-:-:S08]  /*0e50*/  DFMA R20, R22, R20, R22 ;  /* 0x000000141614722b */ /* 0x000fd00000000016 */
[----:B------:R-:W-:-:S08]  /*0e60*/  DMUL R22, R20, R18 ;  /* 0x0000001214167228 */ /* 0x000fd00000000000 */
[----:B------:R-:W-:-:S08]  /*0e70*/  DFMA R24, R22, -R12, R18 ;  /* 0x8000000c1618722b */ /* 0x000fd00000000012 */
[----:B------:R-:W-:Y:S01]  /*0e80*/  DFMA R24, R20, R24, R22 ;  /* 0x000000181418722b */ /* 0x000fe20000000016 */
[----:B------:R-:W-:Y:S01]  /*0e90*/  IMAD.MOV.U32 R20, RZ, RZ, R27 ;  /* 0x000000ffff147224 */ /* 0x000fe200078e001b */
[----:B------:R-:W-:-:S05]  /*0ea0*/  @!P2 LOP3.LUT R20, R19, 0x7ff00000, RZ, 0xc0, !PT ;  /* 0x7ff000001314a812 */ /* 0x000fca00078ec0ff */
[----:B------:R-:W-:-:S05]  /*0eb0*/  VIADD R21, R20, 0xffffffff ;  /* 0xffffffff14157836 */ /* 0x000fca0000000000 */
[----:B------:R-:W-:Y:S01]  /*0ec0*/  ISETP.GT.U32.AND P0, PT, R21, 0x7feffffe, PT ;  /* 0x7feffffe1500780c */ /* 0x000fe20003f04070 */
[----:B------:R-:W-:-:S05]  /*0ed0*/  VIADD R21, R29, 0xffffffff ;  /* 0xffffffff1d157836 */ /* 0x000fca0000000000 */
[----:B------:R-:W-:-:S13]  /*0ee0*/  ISETP.GT.U32.OR P0, PT, R21, 0x7feffffe, P0 ;  /* 0x7feffffe1500780c */ /* 0x000fda0000704470 */
[----:B------:R-:W-:Y:S05]  /*0ef0*/  @P0 BRA `(.L_x_18) ;  /* 0x00000000006c0947 */ /* 0x000fea0003800000 */
[----:B------:R-:W-:-:S04]  /*0f00*/  LOP3.LUT R20, R15, 0x7ff00000, RZ, 0xc0, !PT ;  /* 0x7ff000000f147812 */ /* 0x000fc800078ec0ff */
[CC--:B------:R-:W-:Y:S02]  /*0f10*/  VIADDMNMX R16, R27.reuse, -R20.reuse, 0xb9600000, !PT ;  /* 0xb96000001b107446 */ /* 0x0c0fe40007800914 */
[----:B------:R-:W-:Y:S02]  /*0f20*/  ISETP.GE.U32.AND P0, PT, R27, R20, PT ;  /* 0x000000141b00720c */ /* 0x000fe40003f06070 */
[----:B------:R-:W-:Y:S02]  /*0f30*/  VIMNMX R16, PT, PT, R16, 0x46a00000, PT ;  /* 0x46a0000010107848 */ /* 0x000fe40003fe0100 */
[----:B------:R-:W-:-:S05]  /*0f40*/  SEL R17, R28, 0x63400000, !P0 ;  /* 0x634000001c117807 */ /* 0x000fca0004000000 */
[----:B------:R-:W-:Y:S02]  /*0f50*/  IMAD.IADD R20, R16, 0x1, -R17 ;  /* 0x0000000110147824 */ /* 0x000fe400078e0a11 */
[----:B------:R-:W-:-:S03]  /*0f60*/  IMAD.MOV.U32 R16, RZ, RZ, RZ ;  /* 0x000000ffff107224 */ /* 0x000fc600078e00ff */
[----:B------:R-:W-:-:S06]  /*0f70*/  IADD3 R17, PT, PT, R20, 0x7fe00000, RZ ;  /* 0x7fe0000014117810 */ /* 0x000fcc0007ffe0ff */
[----:B------:R-:W-:-:S10]  /*0f80*/  DMUL R22, R24, R16 ;  /* 0x0000001018167228 */ /* 0x000fd40000000000 */
[----:B------:R-:W-:-:S13]  /*0f90*/  FSETP.GTU.AND P0, PT, |R23|, 1.469367938527859385e-39, PT ;  /* 0x001000001700780b */ /* 0x000fda0003f0c200 */
[----:B------:R-:W-:Y:S05]  /*0fa0*/  @P0 BRA `(.L_x_19) ;  /* 0x0000000000940947 */ /* 0x000fea0003800000 */
[----:B------:R-:W-:Y:S01]  /*0fb0*/  DFMA R12, R24, -R12, R18 ;  /* 0x8000000c180c722b */ /* 0x000fe20000000012 */
[----:B------:R-:W-:-:S09]  /*0fc0*/  IMAD.MOV.U32 R16, RZ, RZ, RZ ;  /* 0x000000ffff107224 */ /* 0x000fd200078e00ff */
[C---:B------:R-:W-:Y:S02]  /*0fd0*/  FSETP.NEU.AND P0, PT, R13.reuse, RZ, PT ;  /* 0x000000ff0d00720b */ /* 0x040fe40003f0d000 */
[----:B------:R-:W-:-:S04]  /*0fe0*/  LOP3.LUT R15, R13, 0x80000000, R15, 0x48, !PT ;  /* 0x800000000d0f7812 */ /* 0x000fc800078e480f */
[----:B------:R-:W-:-:S07]  /*0ff0*/  LOP3.LUT R17, R15, R17, RZ, 0xfc, !PT ;  /* 0x000000110f117212 */ /* 0x000fce00078efcff */
[----:B------:R-:W-:Y:S05]  /*1000*/  @!P0 BRA `(.L_x_19) ;  /* 0x00000000007c8947 */ /* 0x000fea0003800000 */
[----:B------:R-:W-:Y:S01]  /*1010*/  IMAD.MOV R13, RZ, RZ, -R20 ;  /* 0x000000ffff0d7224 */ /* 0x000fe200078e0a14 */
[----:B------:R-:W-:Y:S01]  /*1020*/  DMUL.RP R16, R24, R16 ;  /* 0x0000001018107228 */ /* 0x000fe20000008000 */
[----:B------:R-:W-:-:S06]  /*1030*/  IMAD.MOV.U32 R12, RZ, RZ, RZ ;  /* 0x000000ffff0c7224 */ /* 0x000fcc00078e00ff */
[----:B------:R-:W-:-:S03]  /*1040*/  DFMA R12, R22, -R12, R24 ;  /* 0x8000000c160c722b */ /* 0x000fc60000000018 */
[----:B------:R-:W-:-:S03]  /*1050*/  LOP3.LUT R15, R17, R15, RZ, 0x3c, !PT ;  /* 0x0000000f110f7212 */ /* 0x000fc600078e3cff */
[----:B------:R-:W-:-:S04]  /*1060*/  IADD3 R12, PT, PT, -R20, -0x43300000, RZ ;  /* 0xbcd00000140c7810 */ /* 0x000fc80007ffe1ff */
[----:B------:R-:W-:-:S04]  /*1070*/  FSETP.NEU.AND P0, PT, |R13|, R12, PT ;  /* 0x0000000c0d00720b */ /* 0x000fc80003f0d200 */
[----:B------:R-:W-:Y:S02]  /*1080*/  FSEL R22, R16, R22, !P0 ;  /* 0x0000001610167208 */ /* 0x000fe40004000000 */
[----:B------:R-:W-:Y:S01]  /*1090*/  FSEL R23, R15, R23, !P0 ;  /* 0x000000170f177208 */ /* 0x000fe20004000000 */
[----:B------:R-:W-:Y:S06]  /*10a0*/  BRA `(.L_x_19) ;  /* 0x0000000000547947 */ /* 0x000fec0003800000 */
.L_x_18:
[----:B------:R-:W-:-:S14]  /*10b0*/  DSETP.NAN.AND P0, PT, R16, R16, PT ;  /* 0x000000101000722a */ /* 0x000fdc0003f08000 */
[----:B------:R-:W-:Y:S05]  /*10c0*/  @P0 BRA `(.L_x_20) ;  /* 0x0000000000440947 */ /* 0x000fea0003800000 */
[----:B------:R-:W-:-:S14]  /*10d0*/  DSETP.NAN.AND P0, PT, R14, R14, PT ;  /* 0x0000000e0e00722a */ /* 0x000fdc0003f08000 */
[----:B------:R-:W-:Y:S05]  /*10e0*/  @P0 BRA `(.L_x_21) ;  /* 0x0000000000300947 */ /* 0x000fea0003800000 */
[----:B------:R-:W-:Y:S01]  /*10f0*/  ISETP.NE.AND P0, PT, R20, R29, PT ;  /* 0x0000001d1400720c */ /* 0x000fe20003f05270 */
[----:B------:R-:W-:Y:S02]  /*1100*/  IMAD.MOV.U32 R22, RZ, RZ, 0x0 ;  /* 0x00000000ff167424 */ /* 0x000fe400078e00ff */
[----:B------:R-:W-:-:S10]  /*1110*/  IMAD.MOV.U32 R23, RZ, RZ, -0x80000 ;  /* 0xfff80000ff177424 */ /* 0x000fd400078e00ff */
[----:B------:R-:W-:Y:S05]  /*1120*/  @!P0 BRA `(.L_x_19) ;  /* 0x0000000000348947 */ /* 0x000fea0003800000 */
[----:B------:R-:W-:Y:S02]  /*1130*/  ISETP.NE.AND P0, PT, R20, 0x7ff00000, PT ;  /* 0x7ff000001400780c */ /* 0x000fe40003f05270 */
[----:B------:R-:W-:Y:S02]  /*1140*/  LOP3.LUT R23, R17, 0x80000000, R15, 0x48, !PT ;  /* 0x8000000011177812 */ /* 0x000fe400078e480f */
[----:B------:R-:W-:-:S13]  /*1150*/  ISETP.EQ.OR P0, PT, R29, RZ, !P0 ;  /* 0x000000ff1d00720c */ /* 0x000fda0004702670 */
[----:B------:R-:W-:Y:S02]  /*1160*/  @P0 LOP3.LUT R12, R23, 0x7ff00000, RZ, 0xfc, !PT ;  /* 0x7ff00000170c0812 */ /* 0x000fe400078efcff */
[----:B------:R-:W-:Y:S01]  /*1170*/  @!P0 MOV R22, RZ ;  /* 0x000000ff00168202 */ /* 0x000fe20000000f00 */
[----:B------:R-:W-:Y:S02]  /*1180*/  @P0 IMAD.MOV.U32 R22, RZ, RZ, RZ ;  /* 0x000000ffff160224 */ /* 0x000fe400078e00ff */
[----:B------:R-:W-:Y:S01]  /*1190*/  @P0 IMAD.MOV.U32 R23, RZ, RZ, R12 ;  /* 0x000000ffff170224 */ /* 0x000fe200078e000c */
[----:B------:R-:W-:Y:S06]  /*11a0*/  BRA `(.L_x_19) ;  /* 0x0000000000147947 */ /* 0x000fec0003800000 */
.L_x_21:
[----:B------:R-:W-:Y:S01]  /*11b0*/  LOP3.LUT R23, R15, 0x80000, RZ, 0xfc, !PT ;  /* 0x000800000f177812 */ /* 0x000fe200078efcff */
[----:B------:R-:W-:Y:S01]  /*11c0*/  IMAD.MOV.U32 R22, RZ, RZ, R14 ;  /* 0x000000ffff167224 */ /* 0x000fe200078e000e */
[----:B------:R-:W-:Y:S06]  /*11d0*/  BRA `(.L_x_19) ;  /* 0x0000000000087947 */ /* 0x000fec0003800000 */
.L_x_20:
[----:B------:R-:W-:Y:S01]  /*11e0*/  LOP3.LUT R23, R17, 0x80000, RZ, 0xfc, !PT ;  /* 0x0008000011177812 */ /* 0x000fe200078efcff */
[----:B------:R-:W-:-:S07]  /*11f0*/  IMAD.MOV.U32 R22, RZ, RZ, R16 ;  /* 0x000000ffff167224 */ /* 0x000fce00078e0010 */
.L_x_19:
[----:B------:R-:W-:Y:S05]  /*1200*/  BSYNC.RECONVERGENT B2 ;  /* 0x0000000000027941 */ /* 0x000fea0003800200 */
.L_x_17:
[----:B------:R-:W-:-:S04]  /*1210*/  IMAD.MOV.U32 R27, RZ, RZ, 0x0 ;  /* 0x00000000ff1b7424 */ /* 0x000fc800078e00ff */
[----:B------:R-:W-:Y:S05]  /*1220*/  RET.REL.NODEC R26 `(_ZN4nest4cuda7euler2d31compute_max_wavespeed_2d_kernelEPKdPdiiid) ;  /* 0xffffffec1a747950 */ /* 0x000fea0003c3ffff */
        .weak           $__internal_1_$__cuda_sm20_dsqrt_rn_f64_mediumpath_v1
        .type           $__internal_1_$__cuda_sm20_dsqrt_rn_f64_mediumpath_v1,@function
        .size           $__internal_1_$__cuda_sm20_dsqrt_rn_f64_mediumpath_v1,(.L_x_172 - $__internal_1_$__cuda_sm20_dsqrt_rn_f64_mediumpath_v1)
$__internal_1_$__cuda_sm20_dsqrt_rn_f64_mediumpath_v1:
[----:B------:R-:W-:Y:S01]  /*1230*/  ISETP.GE.U32.AND P0, PT, R10, -0x3400000, PT ;  /* 0xfcc000000a00780c */ /* 0x000fe20003f06070 */
[----:B------:R-:W-:Y:S01]  /*1240*/  BSSY.RECONVERGENT B2, `(.L_x_22) ;  /* 0x0000026000027945 */ /* 0x000fe20003800200 */
[----:B------:R-:W-:Y:S01]  /*1250*/  IMAD.MOV.U32 R16, RZ, RZ, R18 ;  /* 0x000000ffff107224 */ /* 0x000fe200078e0012 */
[----:B------:R-:W-:Y:S01]  /*1260*/  MOV R10, R20 ;  /* 0x00000014000a7202 */ /* 0x000fe20000000f00 */
[----:B------:R-:W-:-:S09]  /*1270*/  IMAD.MOV.U32 R11, RZ, RZ, R9 ;  /* 0x000000ffff0b7224 */ /* 0x000fd200078e0009 */
[----:B------:R-:W-:Y:S05]  /*1280*/  @!P0 BRA `(.L_x_23) ;  /* 0x0000000000208947 */ /* 0x000fea0003800000 */
[----:B------:R-:W-:-:S10]  /*1290*/  DFMA.RM R12, R14, R16, R12 ;  /* 0x000000100e0c722b */ /* 0x000fd4000000400c */
[----:B------:R-:W-:-:S05]  /*12a0*/  IADD3 R14, P0, PT, R12, 0x1, RZ ;  /* 0x000000010c0e7810 */ /* 0x000fca0007f1e0ff */
[----:B------:R-:W-:-:S06]  /*12b0*/  IMAD.X R15, RZ, RZ, R13, P0 ;  /* 0x000000ffff0f7224 */ /* 0x000fcc00000e060d */
[----:B------:R-:W-:-:S08]  /*12c0*/  DFMA.RP R10, -R12, R14, R10 ;  /* 0x0000000e0c0a722b */ /* 0x000fd0000000810a */
[----:B------:R-:W-:-:S06]  /*12d0*/  DSETP.GT.AND P0, PT, R10, RZ, PT ;  /* 0x000000ff0a00722a */ /* 0x000fcc0003f04000 */
[----:B------:R-:W-:Y:S02]  /*12e0*/  FSEL R12, R14, R12, P0 ;  /* 0x0000000c0e0c7208 */ /* 0x000fe40000000000 */
[----:B------:R-:W-:Y:S01]  /*12f0*/  FSEL R13, R15, R13, P0 ;  /* 0x0000000d0f0d7208 */ /* 0x000fe20000000000 */
[----:B------:R-:W-:Y:S06]  /*1300*/  BRA `(.L_x_24) ;  /* 0x0000000000647947 */ /* 0x000fec0003800000 */
.L_x_23:
[----:B------:R-:W-:-:S14]  /*1310*/  DSETP.NE.AND P0, PT, R10, RZ, PT ;  /* 0x000000ff0a00722a */ /* 0x000fdc0003f05000 */
[----:B------:R-:W-:Y:S05]  /*1320*/  @!P0 BRA `(.L_x_25) ;  /* 0x0000000000588947 */ /* 0x000fea0003800000 */
[----:B------:R-:W-:-:S13]  /*1330*/  ISETP.GE.AND P0, PT, R11, RZ, PT ;  /* 0x000000ff0b00720c */ /* 0x000fda0003f06270 */
[----:B------:R-:W-:Y:S02]  /*1340*/  @!P0 IMAD.MOV.U32 R12, RZ, RZ, 0x0 ;  /* 0x00000000ff0c8424 */ /* 0x000fe400078e00ff */
[----:B------:R-:W-:Y:S01]  /*1350*/  @!P0 IMAD.MOV.U32 R13, RZ, RZ, -0x80000 ;  /* 0xfff80000ff0d8424 */ /* 0x000fe200078e00ff */
[----:B------:R-:W-:Y:S06]  /*1360*/  @!P0 BRA `(.L_x_24) ;  /* 0x00000000004c8947 */ /* 0x000fec0003800000 */
[----:B------:R-:W-:-:S13]  /*1370*/  ISETP.GT.AND P0, PT, R11, 0x7fefffff, PT ;  /* 0x7fefffff0b00780c */ /* 0x000fda0003f04270 */
[----:B------:R-:W-:Y:S05]  /*1380*/  @P0 BRA `(.L_x_25) ;  /* 0x0000000000400947 */ /* 0x000fea0003800000 */
[----:B------:R-:W-:Y:S01]  /*1390*/  DMUL R10, R10, 8.11296384146066816958e+31 ;  /* 0x469000000a0a7828 */ /* 0x000fe20000000000 */
[----:B------:R-:W-:Y:S01]  /*13a0*/  IMAD.MOV.U32 R12, RZ, RZ, RZ ;  /* 0x000000ffff0c7224 */ /* 0x000fe200078e00ff */
[----:B------:R-:W-:Y:S01]  /*13b0*/  MOV R17, 0x3fd80000 ;  /* 0x3fd8000000117802 */ /* 0x000fe20000000f00 */
[----:B------:R-:W-:-:S03]  /*13c0*/  IMAD.MOV.U32 R16, RZ, RZ, 0x0 ;  /* 0x00000000ff107424 */ /* 0x000fc600078e00ff */
[----:B------:R-:W0:Y:S02]  /*13d0*/  MUFU.RSQ64H R13, R11 ;  /* 0x0000000b000d7308 */ /* 0x000e240000001c00 */
[----:B0-----:R-:W-:-:S08]  /*13e0*/  DMUL R14, R12, R12 ;  /* 0x0000000c0c0e7228 */ /* 0x001fd00000000000 */
[----:B------:R-:W-:-:S08]  /*13f0*/  DFMA R14, R10, -R14, 1 ;  /* 0x3ff000000a0e742b */ /* 0x000fd0000000080e */
[----:B------:R-:W-:Y:S02]  /*1400*/  DFMA R16, R14, R16, 0.5 ;  /* 0x3fe000000e10742b */ /* 0x000fe40000000010 */
[----:B------:R-:W-:-:S08]  /*1410*/  DMUL R14, R12, R14 ;  /* 0x0000000e0c0e7228 */ /* 0x000fd00000000000 */
[----:B------:R-:W-:-:S08]  /*1420*/  DFMA R14, R16, R14, R12 ;  /* 0x0000000e100e722b */ /* 0x000fd0000000000c */
[----:B------:R-:W-:Y:S02]  /*1430*/  DMUL R12, R10, R14 ;  /* 0x0000000e0a0c7228 */ /* 0x000fe40000000000 */
[----:B------:R-:W-:-:S06]  /*1440*/  VIADD R15, R15, 0xfff00000 ;  /* 0xfff000000f0f7836 */ /* 0x000fcc0000000000 */
[----:B------:R-:W-:-:S08]  /*1450*/  DFMA R16, R12, -R12, R10 ;  /* 0x8000000c0c10722b */ /* 0x000fd0000000000a */
[----:B------:R-:W-:-:S10]  /*1460*/  DFMA R12, R14, R16, R12 ;  /* 0x000000100e0c722b */ /* 0x000fd4000000000c */
[----:B------:R-:W-:Y:S01]  /*1470*/  VIADD R13, R13, 0xfcb00000 ;  /* 0xfcb000000d0d7836 */ /* 0x000fe20000000000 */
[----:B------:R-:W-:Y:S06]  /*1480*/  BRA `(.L_x_24) ;  /* 0x0000000000047947 */ /* 0x000fec0003800000 */
.L_x_25:
[----:B------:R-:W-:-:S11]  /*1490*/  DADD R12, R10, R10 ;  /* 0x000000000a0c7229 */ /* 0x000fd6000000000a */
.L_x_24:
[----:B------:R-:W-:Y:S05]  /*14a0*/  BSYNC.RECONVERGENT B2 ;  /* 0x0000000000027941 */ /* 0x000fea0003800200 */
.L_x_22:
[----:B------:R-:W-:Y:S02]  /*14b0*/  IMAD.MOV.U32 R9, RZ, RZ, 0x0 ;  /* 0x00000000ff097424 */ /* 0x000fe400078e00ff */
[----:B------:R-:W-:Y:S02]  /*14c0*/  IMAD.MOV.U32 R20, RZ, RZ, R12 ;  /* 0x000000ffff147224 */ /* 0x000fe400078e000c */
[----:B------:R-:W-:Y:S01]  /*14d0*/  IMAD.MOV.U32 R21, RZ, RZ, R13 ;  /* 0x000000ffff157224 */ /* 0x000fe200078e000d */
[----:B------:R-:W-:Y:S06]  /*14e0*/  RET.REL.NODEC R8 `(_ZN4nest4cuda7euler2d31compute_max_wavespeed_2d_kernelEPKdPdiiid) ;  /* 0xffffffe808c47950 */ /* 0x000fec0003c3ffff */
.L_x_26:
        /* <DEDUP_REMOVED lines=9> */
.L_x_172:


//--------------------- .text._ZN4nest4cuda7euler2d22copy_halos_2d_y_kernelEPdiiii --------------------------
	.section	.text._ZN4nest4cuda7euler2d22copy_halos_2d_y_kernelEPdiiii,"ax",@progbits
	.align	128
        .global         _ZN4nest4cuda7euler2d22copy_halos_2d_y_kernelEPdiiii
        .type           _ZN4nest4cuda7euler2d22copy_halos_2d_y_kernelEPdiiii,@function
        .size           _ZN4nest4cuda7euler2d22copy_halos_2d_y_kernelEPdiiii,(.L_x_179 - _ZN4nest4cuda7euler2d22copy_halos_2d_y_kernelEPdiiii)
        .other          _ZN4nest4cuda7euler2d22copy_halos_2d_y_kernelEPdiiii,@"STO_CUDA_ENTRY STV_DEFAULT"
_ZN4nest4cuda7euler2d22copy_halos_2d_y_kernelEPdiiii:
.text._ZN4nest4cuda7euler2d22copy_halos_2d_y_kernelEPdiiii:
[----:B------:R-:W-:Y:S08]  /*0000*/  LDC R1, c[0x0][0x37c] ;  /* 0x0000df00ff017b82 */ /* 0x000ff00000000800 */
[----:B------:R-:W0:Y:S01]  /*0010*/  LDC R3, c[0x0][0x390] ;  /* 0x0000e400ff037b82 */ /* 0x000e220000000800 */
[----:B------:R-:W1:Y:S07]  /*0020*/  S2R R8, SR_TID.X ;  /* 0x0000000000087919 */ /* 0x000e6e0000002100 */
[----:B------:R-:W0:Y:S08]  /*0030*/  LDC R0, c[0x0][0x388] ;  /* 0x0000e200ff007b82 */ /* 0x000e300000000800 */
[----:B------:R-:W1:Y:S08]  /*0040*/  S2UR UR4, SR_CTAID.X ;  /* 0x00000000000479c3 */ /* 0x000e700000002500 */
[----:B------:R-:W1:Y:S01]  /*0050*/  LDC R5, c[0x0][0x360] ;  /* 0x0000d800ff057b82 */ /* 0x000e620000000800 */
[----:B0-----:R-:W-:-:S05]  /*0060*/  LEA R0, R3, R0, 0x1 ;  /* 0x0000000003007211 */ /* 0x001fca00078e08ff */
[----:B------:R-:W-:-:S05]  /*0070*/  IMAD R2, R0, R3, RZ ;  /* 0x0000000300027224 */ /* 0x000fca00078e02ff */
[----:B------:R-:W-:-:S04]  /*0080*/  IABS R9, R2 ;  /* 0x0000000200097213 */ /* 0x000fc80000000000 */
[----:B------:R-:W0:Y:S01]  /*0090*/  I2F.RP R4, R9 ;  /* 0x0000000900047306 */ /* 0x000e220000209400 */
[----:B-1----:R-:W-:Y:S01]  /*00a0*/  IMAD R5, R5, UR4, R8 ;  /* 0x0000000405057c24 */ /* 0x002fe2000f8e0208 */
[----:B------:R-:W1:Y:S06]  /*00b0*/  LDCU UR4, c[0x0][0x394] ;  /* 0x00007280ff0477ac */ /* 0x000e6c0008000800 */
[----:B0-----:R-:W0:Y:S02]  /*00c0*/  MUFU.RCP R4, R4 ;  /* 0x0000000400047308 */ /* 0x001e240000001000 */
[----:B0-----:R-:W-:Y:S01]  /*00d0*/  VIADD R6, R4, 0xffffffe ;  /* 0x0ffffffe04067836 */ /* 0x001fe20000000000 */
[----:B------:R-:W-:-:S05]  /*00e0*/  IABS R4, R5 ;  /* 0x0000000500047213 */ /* 0x000fca0000000000 */
[----:B------:R0:W2:Y:S02]  /*00f0*/  F2I.FTZ.U32.TRUNC.NTZ R7, R6 ;  /* 0x0000000600077305 */ /* 0x0000a4000021f000 */
[----:B0-----:R-:W-:Y:S01]  /*0100*/  HFMA2 R6, -RZ, RZ, 0, 0 ;  /* 0x00000000ff067431 */ /* 0x001fe200000001ff */
[----:B--2---:R-:W-:-:S05]  /*0110*/  IADD3 R10, PT, PT, RZ, -R7, RZ ;  /* 0x80000007ff0a7210 */ /* 0x004fca0007ffe0ff */
[----:B------:R-:W-:-:S04]  /*0120*/  IMAD.MOV.U32 R8, RZ, RZ, R10 ;  /* 0x000000ffff087224 */ /* 0x000fc800078e000a */
[----:B------:R-:W-:Y:S01]  /*0130*/  IMAD R11, R8, R9, RZ ;  /* 0x00000009080b7224 */ /* 0x000fe200078e02ff */
[----:B------:R-:W-:-:S03]  /*0140*/  IABS R8, R2 ;  /* 0x0000000200087213 */ /* 0x000fc60000000000 */
[----:B------:R-:W-:-:S04]  /*0150*/  IMAD.HI.U32 R7, R7, R11, R6 ;  /* 0x0000000b07077227 */ /* 0x000fc800078e0006 */
[----:B------:R-:W-:Y:S02]  /*0160*/  IMAD.MOV R11, RZ, RZ, -R8 ;  /* 0x000000ffff0b7224 */ /* 0x000fe400078e0a08 */
[----:B------:R-:W-:-:S04]  /*0170*/  IMAD.HI.U32 R6, R7, R4, RZ ;  /* 0x0000000407067227 */ /* 0x000fc800078e00ff */
[----:B------:R-:W-:-:S05]  /*0180*/  IMAD R4, R6, R11, R4 ;  /* 0x0000000b06047224 */ /* 0x000fca00078e0204 */
[----:B------:R-:W-:-:S13]  /*0190*/  ISETP.GT.U32.AND P2, PT, R9, R4, PT ;  /* 0x000000040900720c */ /* 0x000fda0003f44070 */
[-C--:B------:R-:W-:Y:S01]  /*01a0*/  @!P2 IADD3 R4, PT, PT, R4, -R9.reuse, RZ ;  /* 0x800000090404a210 */ /* 0x080fe20007ffe0ff */
[----:B------:R-:W-:Y:S01]  /*01b0*/  @!P2 VIADD R6, R6, 0x1 ;  /* 0x000000010606a836 */ /* 0x000fe20000000000 */
[----:B------:R-:W-:Y:S02]  /*01c0*/  ISETP.NE.AND P2, PT, R2, RZ, PT ;  /* 0x000000ff0200720c */ /* 0x000fe40003f45270 */
[----:B------:R-:W-:Y:S02]  /*01d0*/  ISETP.GE.U32.AND P0, PT, R4, R9, PT ;  /* 0x000000090400720c */ /* 0x000fe40003f06070 */
[----:B------:R-:W-:-:S04]  /*01e0*/  LOP3.LUT R4, R5, R2, RZ, 0x3c, !PT ;  /* 0x0000000205047212 */ /* 0x000fc800078e3cff */
[----:B------:R-:W-:-:S07]  /*01f0*/  ISETP.GE.AND P1, PT, R4, RZ, PT ;  /* 0x000000ff0400720c */ /* 0x000fce0003f26270 */
[----:B------:R-:W-:-:S06]  /*0200*/  @P0 IADD3 R6, PT, PT, R6, 0x1, RZ ;  /* 0x0000000106060810 */ /* 0x000fcc0007ffe0ff */
[----:B------:R-:W-:Y:S01]  /*0210*/  @!P1 IMAD.MOV R6, RZ, RZ, -R6 ;  /* 0x000000ffff069224 */ /* 0x000fe200078e0a06 */
[----:B------:R-:W-:-:S04]  /*0220*/  @!P2 LOP3.LUT R6, RZ, R2, RZ, 0x33, !PT ;  /* 0x00000002ff06a212 */ /* 0x000fc800078e33ff */
[----:B-1----:R-:W-:-:S13]  /*0230*/  ISETP.GE.AND P0, PT, R6, UR4, PT ;  /* 0x0000000406007c0c */ /* 0x002fda000bf06270 */
[----:B------:R-:W-:Y:S05]  /*0240*/  @P0 EXIT ;  /* 0x000000000000094d */ /* 0x000fea0003800000 */
[----:B------:R-:W-:Y:S01]  /*0250*/  IABS R11, R3 ;  /* 0x00000003000b7213 */ /* 0x000fe20000000000 */
[----:B------:R-:W-:Y:S01]  /*0260*/  IMAD.MOV R7, RZ, RZ, -R6 ;  /* 0x000000ffff077224 */ /* 0x000fe200078e0a06 */
[----:B------:R-:W0:Y:S02]  /*0270*/  LDCU.64 UR4, c[0x0][0x358] ;  /* 0x00006b00ff0477ac */ /* 0x000e240008000a00 */
[----:B------:R-:W1:Y:S01]  /*0280*/  I2F.RP R4, R11 ;  /* 0x0000000b00047306 */ /* 0x000e620000209400 */
[----:B------:R-:W-:-:S05]  /*0290*/  IMAD R10, R2, R7, R5 ;  /* 0x00000007020a7224 */ /* 0x000fca00078e0205 */
[----:B------:R-:W-:Y:S02]  /*02a0*/  IABS R2, R10 ;  /* 0x0000000a00027213 */ /* 0x000fe40000000000 */
[----:B-1----:R-:W1:Y:S02]  /*02b0*/  MUFU.RCP R4, R4 ;  /* 0x0000000400047308 */ /* 0x002e640000001000 */
[----:B-1----:R-:W-:-:S06]  /*02c0*/  IADD3 R8, PT, PT, R4, 0xffffffe, RZ ;  /* 0x0ffffffe04087810 */ /* 0x002fcc0007ffe0ff */
[----:B------:R1:W2:Y:S02]  /*02d0*/  F2I.FTZ.U32.TRUNC.NTZ R9, R8 ;  /* 0x0000000800097305 */ /* 0x0002a4000021f000 */
[----:B-1----:R-:W-:Y:S01]  /*02e0*/  IMAD.MOV.U32 R8, RZ, RZ, RZ ;  /* 0x000000ffff087224 */ /* 0x002fe200078e00ff */
[----:B--2---:R-:W-:-:S05]  /*02f0*/  IADD3 R12, PT, PT, RZ, -R9, RZ ;  /* 0x80000009ff0c7210 */ /* 0x004fca0007ffe0ff */
[----:B------:R-:W-:-:S04]  /*0300*/  IMAD R5, R12, R11, RZ ;  /* 0x0000000b0c057224 */ /* 0x000fc800078e02ff */
[----:B------:R-:W-:-:S06]  /*0310*/  IMAD.HI.U32 R9, R9, R5, R8 ;  /* 0x0000000509097227 */ /* 0x000fcc00078e0008 */
[----:B------:R-:W-:-:S05]  /*0320*/  IMAD.HI.U32 R9, R9, R2, RZ ;  /* 0x0000000209097227 */ /* 0x000fca00078e00ff */
[----:B------:R-:W-:-:S05]  /*0330*/  IADD3 R4, PT, PT, -R9, RZ, RZ ;  /* 0x000000ff09047210 */ /* 0x000fca0007ffe1ff */
[----:B------:R-:W-:Y:S01]  /*0340*/  IMAD R2, R11, R4, R2 ;  /* 0x000000040b027224 */ /* 0x000fe200078e0202 */
[----:B------:R-:W-:-:S04]  /*0350*/  LOP3.LUT R4, R10, R3, RZ, 0x3c, !PT ;  /* 0x000000030a047212 */ /* 0x000fc800078e3cff */
[----:B------:R-:W-:Y:S02]  /*0360*/  ISETP.GT.U32.AND P2, PT, R11, R2, PT ;  /* 0x000000020b00720c */ /* 0x000fe40003f44070 */
[----:B------:R-:W-:Y:S02]  /*0370*/  ISETP.GE.AND P1, PT, R4, RZ, PT ;  /* 0x000000ff0400720c */ /* 0x000fe40003f26270 */
[----:B------:R-:W1:Y:S09]  /*0380*/  LDC.64 R4, c[0x0][0x380] ;  /* 0x0000e000ff047b82 */ /* 0x000e720000000a00 */
[----:B------:R-:W-:Y:S01]  /*0390*/  @!P2 IMAD.IADD R2, R2, 0x1, -R11 ;  /* 0x000000010202a824 */ /* 0x000fe200078e0a0b */
[----:B------:R-:W-:-:S02]  /*03a0*/  @!P2 IADD3 R9, PT, PT, R9, 0x1, RZ ;  /* 0x000000010909a810 */ /* 0x000fc40007ffe0ff */
[----:B------:R-:W-:Y:S02]  /*03b0*/  ISETP.NE.AND P2, PT, R3, RZ, PT ;  /* 0x000000ff0300720c */ /* 0x000fe40003f45270 */
[----:B------:R-:W-:Y:S02]  /*03c0*/  ISETP.GE.U32.AND P0, PT, R2, R11, PT ;  /* 0x0000000b0200720c */ /* 0x000fe40003f06070 */
[----:B------:R-:W2:Y:S11]  /*03d0*/  LDC R2, c[0x0][0x38c] ;  /* 0x0000e300ff027b82 */ /* 0x000eb60000000800 */
[----:B------:R-:W-:-:S05]  /*03e0*/  @P0 IADD3 R9, PT, PT, R9, 0x1, RZ ;  /* 0x0000000109090810 */ /* 0x000fca0007ffe0ff */
[----:B------:R-:W-:Y:S01]  /*03f0*/  @!P1 IMAD.MOV R9, RZ, RZ, -R9 ;  /* 0x000000ffff099224 */ /* 0x000fe200078e0a09 */
[----:B------:R-:W-:-:S04]  /*0400*/  @!P2 LOP3.LUT R9, RZ, R3, RZ, 0x33, !PT ;  /* 0x00000003ff09a212 */ /* 0x000fc800078e33ff */
[----:B------:R-:W-:Y:S02]  /*0410*/  IADD3 R8, PT, PT, -R9, RZ, RZ ;  /* 0x000000ff09087210 */ /* 0x000fe40007ffe1ff */
[----:B--2---:R-:W-:-:S03]  /*0420*/  LEA R7, R3, R2, 0x1 ;  /* 0x0000000203077211 */ /* 0x004fc600078e08ff */
[----:B------:R-:W-:Y:S02]  /*0430*/  IMAD R11, R3, R8, R10 ;  /* 0x00000008030b7224 */ /* 0x000fe400078e020a */
[----:B------:R-:W-:Y:S02]  /*0440*/  IMAD R13, R0, R7, RZ ;  /* 0x00000007000d7224 */ /* 0x000fe400078e02ff */
[----:B------:R-:W-:Y:S02]  /*0450*/  IMAD.IADD R7, R11, 0x1, R2 ;  /* 0x000000010b077824 */ /* 0x000fe400078e0202 */
[----:B------:R-:W-:-:S04]  /*0460*/  IMAD R13, R6, R13, R9 ;  /* 0x0000000d060d7224 */ /* 0x000fc800078e0209 */
[----:B------:R-:W-:-:S04]  /*0470*/  IMAD R7, R0, R7, R13 ;  /* 0x0000000700077224 */ /* 0x000fc800078e020d */
[----:B-1----:R-:W-:-:S06]  /*0480*/  IMAD.WIDE R6, R7, 0x8, R4 ;  /* 0x0000000807067825 */ /* 0x002fcc00078e0204 */
[----:B0-----:R-:W2:Y:S01]  /*0490*/  LDG.E.64 R6, desc[UR4][R6.64] ;  /* 0x0000000406067981 */ /* 0x001ea2000c1e1b00 */
[----:B------:R-:W-:Y:S01]  /*04a0*/  IADD3 R3, PT, PT, R11, R3, RZ ;  /* 0x000000030b037210 */ /* 0x000fe20007ffe0ff */
[----:B------:R-:W-:-:S04]  /*04b0*/  IMAD R9, R0, R11, R13 ;  /* 0x0000000b00097224 */ /* 0x000fc800078e020d */
[----:B------:R-:W-:Y:S02]  /*04c0*/  IMAD R11, R0, R3, R13 ;  /* 0x00000003000b7224 */ /* 0x000fe400078e020d */
[----:B------:R-:W-:-:S04]  /*04d0*/  IMAD.WIDE R8, R9, 0x8, R4 ;  /* 0x0000000809087825 */ /* 0x000fc800078e0204 */
[----:B------:R-:W-:Y:S01]  /*04e0*/  IMAD.WIDE R10, R11, 0x8, R4 ;  /* 0x000000080b0a7825 */ /* 0x000fe200078e0204 */
[----:B------:R-:W-:Y:S01]  /*04f0*/  IADD3 R2, PT, PT, R3, R2, RZ ;  /* 0x0000000203027210 */ /* 0x000fe20007ffe0ff */
[----:B--2---:R-:W-:Y:S04]  /*0500*/  STG.E.64 desc[UR4][R8.64], R6 ;  /* 0x0000000608007986 */ /* 0x004fe8000c101b04 */
[----:B------:R-:W2:Y:S01]  /*0510*/  LDG.E.64 R10, desc[UR4][R10.64] ;  /* 0x000000040a0a7981 */ /* 0x000ea2000c1e1b00 */
[----:B------:R-:W-:-:S04]  /*0520*/  IMAD R13, R0, R2, R13 ;  /* 0x00000002000d7224 */ /* 0x000fc800078e020d */
[----:B------:R-:W-:-:S05]  /*0530*/  IMAD.WIDE R4, R13, 0x8, R4 ;  /* 0x000000080d047825 */ /* 0x000fca00078e0204 */
[----:B--2---:R-:W-:Y:S01]  /*0540*/  STG.E.64 desc[UR4][R4.64], R10 ;  /* 0x0000000a04007986 */ /* 0x004fe2000c101b04 */
[----:B------:R-:W-:Y:S05]  /*0550*/  EXIT ;  /* 0x000000000000794d */ /* 0x000fea0003800000 */
.L_x_27:
        /* <DEDUP_REMOVED lines=10> */
.L_x_179:


//--------------------- .text._ZN4nest4cuda7euler2d22copy_halos_2d_x_kernelEPdiiii --------------------------
	.section	.text._ZN4nest4cuda7euler2d22copy_halos_2d_x_kernelEPdiiii,"ax",@progbits
	.align	128
        .global         _ZN4nest4cuda7euler2d22copy_halos_2d_x_kernelEPdiiii
        .type           _ZN4nest4cuda7euler2d22copy_halos_2d_x_kernelEPdiiii,@function
        .size           _ZN4nest4cuda7euler2d22copy_halos_2d_x_kernelEPdiiii,(.L_x_180 - _ZN4nest4cuda7euler2d22copy_halos_2d_x_kernelEPdiiii)
        .other          _ZN4nest4cuda7euler2d22copy_halos_2d_x_kernelEPdiiii,@"STO_CUDA_ENTRY STV_DEFAULT"
_ZN4nest4cuda7euler2d22copy_halos_2d_x_kernelEPdiiii:
.text._ZN4nest4cuda7euler2d22copy_halos_2d_x_kernelEPdiiii:
        /* <DEDUP_REMOVED lines=39> */
[----:B------:R-:W0:Y:S01]  /*0270*/  LDC R13, c[0x0][0x388] ;  /* 0x0000e200ff0d7b82 */ /* 0x000e220000000800 */
[----:B------:R-:W1:Y:S01]  /*0280*/  LDCU.64 UR4, c[0x0][0x358] ;  /* 0x00006b00ff0477ac */ /* 0x000e620008000a00 */
[----:B------:R-:W2:Y:S01]  /*0290*/  I2F.RP R4, R11 ;  /* 0x0000000b00047306 */ /* 0x000ea20000209400 */
[----:B------:R-:W-:-:S05]  /*02a0*/  IMAD R15, R2, R7, R5 ;  /* 0x00000007020f7224 */ /* 0x000fca00078e0205 */
[----:B------:R-:W-:Y:S02]  /*02b0*/  IABS R2, R15 ;  /* 0x0000000f00027213 */ /* 0x000fe40000000000 */
[----:B--2---:R-:W2:Y:S02]  /*02c0*/  MUFU.RCP R4, R4 ;  /* 0x0000000400047308 */ /* 0x004ea40000001000 */
[----:B--2---:R-:W-:-:S06]  /*02d0*/  IADD3 R8, PT, PT, R4, 0xffffffe, RZ ;  /* 0x0ffffffe04087810 */ /* 0x004fcc0007ffe0ff */
[----:B------:R2:W3:Y:S02]  /*02e0*/  F2I.FTZ.U32.TRUNC.NTZ R9, R8 ;  /* 0x0000000800097305 */ /* 0x0004e4000021f000 */
[----:B--2---:R-:W-:Y:S01]  /*02f0*/  IMAD.MOV.U32 R8, RZ, RZ, RZ ;  /* 0x000000ffff087224 */ /* 0x004fe200078e00ff */
[----:B---3--:R-:W-:-:S05]  /*0300*/  IADD3 R10, PT, PT, RZ, -R9, RZ ;  /* 0x80000009ff0a7210 */ /* 0x008fca0007ffe0ff */
[----:B------:R-:W-:-:S04]  /*0310*/  IMAD R5, R10, R11, RZ ;  /* 0x0000000b0a057224 */ /* 0x000fc800078e02ff */
[----:B------:R-:W-:Y:S01]  /*0320*/  IMAD.HI.U32 R9, R9, R5, R8 ;  /* 0x0000000509097227 */ /* 0x000fe200078e0008 */
[----:B0-----:R-:W-:-:S05]  /*0330*/  LEA R8, R0, R13, 0x1 ;  /* 0x0000000d00087211 */ /* 0x001fca00078e08ff */
[----:B------:R-:W-:-:S05]  /*0340*/  IMAD.HI.U32 R9, R9, R2, RZ ;  /* 0x0000000209097227 */ /* 0x000fca00078e00ff */
[----:B------:R-:W-:-:S05]  /*0350*/  IADD3 R4, PT, PT, -R9, RZ, RZ ;  /* 0x000000ff09047210 */ /* 0x000fca0007ffe1ff */
[C---:B------:R-:W-:Y:S02]  /*0360*/  IMAD R2, R11.reuse, R4, R2 ;  /* 0x000000040b027224 */ /* 0x040fe400078e0202 */
[----:B------:R-:W0:Y:S03]  /*0370*/  LDC.64 R4, c[0x0][0x380] ;  /* 0x0000e000ff047b82 */ /* 0x000e260000000a00 */
[----:B------:R-:W-:-:S13]  /*0380*/  ISETP.GT.U32.AND P2, PT, R11, R2, PT ;  /* 0x000000020b00720c */ /* 0x000fda0003f44070 */
[----:B------:R-:W-:Y:S01]  /*0390*/  @!P2 IMAD.IADD R2, R2, 0x1, -R11 ;  /* 0x000000010202a824 */ /* 0x000fe200078e0a0b */
[----:B------:R-:W-:Y:S02]  /*03a0*/  @!P2 IADD3 R9, PT, PT, R9, 0x1, RZ ;  /* 0x000000010909a810 */ /* 0x000fe40007ffe0ff */
[----:B------:R-:W-:Y:S02]  /*03b0*/  ISETP.NE.AND P2, PT, R0, RZ, PT ;  /* 0x000000ff0000720c */ /* 0x000fe40003f45270 */
[----:B------:R-:W-:Y:S02]  /*03c0*/  ISETP.GE.U32.AND P0, PT, R2, R11, PT ;  /* 0x0000000b0200720c */ /* 0x000fe40003f06070 */
[----:B------:R-:W-:-:S04]  /*03d0*/  LOP3.LUT R2, R15, R0, RZ, 0x3c, !PT ;  /* 0x000000000f027212 */ /* 0x000fc800078e3cff */
[----:B------:R-:W-:-:S07]  /*03e0*/  ISETP.GE.AND P1, PT, R2, RZ, PT ;  /* 0x000000ff0200720c */ /* 0x000fce0003f26270 */
[----:B------:R-:W-:-:S06]  /*03f0*/  @P0 VIADD R9, R9, 0x1 ;  /* 0x0000000109090836 */ /* 0x000fcc0000000000 */
[----:B------:R-:W-:Y:S02]  /*0400*/  @!P1 IADD3 R9, PT, PT, -R9, RZ, RZ ;  /* 0x000000ff09099210 */ /* 0x000fe40007ffe1ff */
[----:B------:R-:W-:-:S05]  /*0410*/  @!P2 LOP3.LUT R9, RZ, R0, RZ, 0x33, !PT ;  /* 0x00000000ff09a212 */ /* 0x000fca00078e33ff */
[--C-:B------:R-:W-:Y:S02]  /*0420*/  IMAD.MOV R7, RZ, RZ, -R9.reuse ;  /* 0x000000ffff077224 */ /* 0x100fe400078e0a09 */
[----:B------:R-:W-:Y:S02]  /*0430*/  IMAD R6, R3, R6, R9 ;  /* 0x0000000603067224 */ /* 0x000fe400078e0209 */
[----:B------:R-:W-:-:S05]  /*0440*/  IMAD R7, R0, R7, R15 ;  /* 0x0000000700077224 */ /* 0x000fca00078e020f */
[----:B------:R-:W-:-:S05]  /*0450*/  IADD3 R11, PT, PT, R7, R13, RZ ;  /* 0x0000000d070b7210 */ /* 0x000fca0007ffe0ff */
[----:B------:R-:W-:-:S04]  /*0460*/  IMAD R3, R6, R8, R11 ;  /* 0x0000000806037224 */ /* 0x000fc800078e020b */
[----:B0-----:R-:W-:-:S06]  /*0470*/  IMAD.WIDE R2, R3, 0x8, R4 ;  /* 0x0000000803027825 */ /* 0x001fcc00078e0204 */
[----:B-1----:R-:W2:Y:S01]  /*0480*/  LDG.E.64 R2, desc[UR4][R2.64] ;  /* 0x0000000402027981 */ /* 0x002ea2000c1e1b00 */
[----:B------:R-:W-:-:S04]  /*0490*/  IMAD R7, R6, R8, R7 ;  /* 0x0000000806077224 */ /* 0x000fc800078e0207 */
[----:B------:R-:W-:-:S04]  /*04a0*/  IMAD.WIDE R4, R7, 0x8, R4 ;  /* 0x0000000807047825 */ /* 0x000fc800078e0204 */
[----:B------:R-:W-:Y:S01]  /*04b0*/  IMAD.WIDE R6, R0, 0x8, R4 ;  /* 0x0000000800067825 */ /* 0x000fe200078e0204 */
[----:B--2---:R-:W-:Y:S04]  /*04c0*/  STG.E.64 desc[UR4][R4.64], R2 ;  /* 0x0000000204007986 */ /* 0x004fe8000c101b04 */
[----:B------:R-:W2:Y:S01]  /*04d0*/  LDG.E.64 R8, desc[UR4][R6.64] ;  /* 0x0000000406087981 */ /* 0x000ea2000c1e1b00 */
[----:B------:R-:W-:-:S05]  /*04e0*/  IMAD.WIDE R10, R13, 0x8, R6 ;  /* 0x000000080d0a7825 */ /* 0x000fca00078e0206 */
[----:B--2---:R-:W-:Y:S01]  /*04f0*/  STG.E.64 desc[UR4][R10.64], R8 ;  /* 0x000000080a007986 */ /* 0x004fe2000c101b04 */
[----:B------:R-:W-:Y:S05]  /*0500*/  EXIT ;  /* 0x000000000000794d */ /* 0x000fea0003800000 */
.L_x_28:
        /* <DEDUP_REMOVED lines=15> */
.L_x_180:


//--------------------- .text._ZN4nest4cuda7euler2d22euler2d_y_sweep_kernelEPKdPdiiiddd --------------------------
	.section	.text._ZN4nest4cuda7euler2d22euler2d_y_sweep_kernelEPKdPdiiiddd,"ax",@progbits
	.align	128
        .global         _ZN4nest4cuda7euler2d22euler2d_y_sweep_kernelEPKdPdiiiddd
        .type           _ZN4nest4cuda7euler2d22euler2d_y_sweep_kernelEPKdPdiiiddd,@function
        .size           _ZN4nest4cuda7euler2d22euler2d_y_sweep_kernelEPKdPdiiiddd,(.L_x_174 - _ZN4nest4cuda7euler2d22euler2d_y_sweep_kernelEPKdPdiiiddd)
        .other          _ZN4nest4cuda7euler2d22euler2d_y_sweep_kernelEPKdPdiiiddd,@"STO_CUDA_ENTRY STV_DEFAULT"
_ZN4nest4cuda7euler2d22euler2d_y_sweep_kernelEPKdPdiiiddd:
.text._ZN4nest4cuda7euler2d22euler2d_y_sweep_kernelEPKdPdiiiddd:
[----:B------:R-:W-:Y:S01]  /*0000*/  LDC R1, c[0x0][0x37c] ;  /* 0x0000df00ff017b82 */ /* 0x000fe20000000800 */
[----:B------:R-:W0:Y:S07]  /*0010*/  S2R R5, SR_TID.Y ;  /* 0x0000000000057919 */ /* 0x000e2e0000002200 */
[----:B------:R-:W1:Y:S01]  /*0020*/  LDC R0, c[0x0][0x360] ;  /* 0x0000d800ff007b82 */ /* 0x000e620000000800 */
[----:B------:R-:W2:Y:S01]  /*0030*/  LDCU.64 UR6, c[0x0][0x390] ;  /* 0x00007200ff0677ac */ /* 0x000ea20008000a00 */
[----:B------:R-:W1:Y:S06]  /*0040*/  S2R R3, SR_TID.X ;  /* 0x0000000000037919 */ /* 0x000e6c0000002100 */
[----:B------:R-:W0:Y:S08]  /*0050*/  S2UR UR5, SR_CTAID.Y ;  /* 0x00000000000579c3 */ /* 0x000e300000002600 */
[----:B------:R-:W0:Y:S08]  /*0060*/  LDC R2, c[0x0][0x364] ;  /* 0x0000d900ff027b82 */ /* 0x000e300000000800 */
[----:B------:R-:W1:Y:S01]  /*0070*/  S2UR UR4, SR_CTAID.X ;  /* 0x00000000000479c3 */ /* 0x000e620000002500 */
[----:B0-----:R-:W-:-:S05]  /*0080*/  IMAD R2, R2, UR5, R5 ;  /* 0x0000000502027c24 */ /* 0x001fca000f8e0205 */
[----:B--2---:R-:W-:Y:S01]  /*0090*/  ISETP.GE.AND P0, PT, R2, UR7, PT ;  /* 0x0000000702007c0c */ /* 0x004fe2000bf06270 */
[----:B-1----:R-:W-:-:S05]  /*00a0*/  IMAD R0, R0, UR4, R3 ;  /* 0x0000000400007c24 */ /* 0x002fca000f8e0203 */
[----:B------:R-:W-:-:S13]  /*00b0*/  ISETP.GE.OR P0, PT, R0, UR6, P0 ;  /* 0x0000000600007c0c */ /* 0x000fda0008706670 */
[----:B------:R-:W-:Y:S05]  /*00c0*/  @P0 EXIT ;  /* 0x000000000000094d */ /* 0x000fea0003800000 */
[----:B------:R-:W0:Y:S01]  /*00d0*/  LDC R7, c[0x0][0x398] ;  /* 0x0000e600ff077b82 */ /* 0x000e220000000800 */
[----:B------:R-:W1:Y:S07]  /*00e0*/  LDCU.64 UR10, c[0x0][0x358] ;  /* 0x00006b00ff0a77ac */ /* 0x000e6e0008000a00 */
[----:B------:R-:W2:Y:S01]  /*00f0*/  LDC.64 R8, c[0x0][0x380] ;  /* 0x0000e000ff087b82 */ /* 0x000ea20000000a00 */
[--C-:B0-----:R-:W-:Y:S01]  /*0100*/  IADD3 R2, PT, PT, R2, -0x2, R7.reuse ;  /* 0xfffffffe02027810 */ /* 0x101fe20007ffe007 */
[----:B------:R-:W-:Y:S01]  /*0110*/  IMAD.IADD R0, R0, 0x1, R7 ;  /* 0x0000000100007824 */ /* 0x000fe200078e0207 */
[----:B------:R-:W-:-:S05]  /*0120*/  LEA R3, R7, UR6, 0x1 ;  /* 0x0000000607037c11 */ /* 0x000fca000f8e08ff */
[----:B------:R-:W-:-:S04]  /*0130*/  IMAD R0, R3, R2, R0 ;  /* 0x0000000203007224 */ /* 0x000fc800078e0200 */
[----:B--2---:R-:W-:-:S05]  /*0140*/  IMAD.WIDE R8, R0, 0x8, R8 ;  /* 0x0000000800087825 */ /* 0x004fca00078e0208 */
[----:B-1----:R-:W2:Y:S01]  /*0150*/  LDG.E.64.CONSTANT R4, desc[UR10][R8.64] ;  /* 0x0000000a08047981 */ /* 0x002ea2000c1e9b00 */
[----:B------:R-:W-:-:S05]  /*0160*/  LEA R2, R7, UR7, 0x1 ;  /* 0x0000000707027c11 */ /* 0x000fca000f8e08ff */
[----:B------:R-:W-:-:S04]  /*0170*/  IMAD R2, R3, R2, RZ ;  /* 0x0000000203027224 */ /* 0x000fc800078e02ff */
[----:B------:R-:W-:-:S05]  /*0180*/  IMAD.WIDE R10, R2, 0x8, R8 ;  /* 0x00000008020a7825 */ /* 0x000fca00078e0208 */
[----:B------:R-:W3:Y:S01]  /*0190*/  LDG.E.64.CONSTANT R6, desc[UR10][R10.64] ;  /* 0x0000000a0a067981 */ /* 0x000ee2000c1e9b00 */
[----:B------:R-:W-:-:S04]  /*01a0*/  IMAD.WIDE R16, R3, 0x8, R8 ;  /* 0x0000000803107825 */ /* 0x000fc800078e0208 */
[----:B------:R-:W-:Y:S01]  /*01b0*/  IMAD.WIDE R12, R2, 0x8, R10 ;  /* 0x00000008020c7825 */ /* 0x000fe200078e020a */
[----:B------:R0:W5:Y:S03]  /*01c0*/  LDG.E.64.CONSTANT R22, desc[UR10][R16.64] ;  /* 0x0000000a10167981 */ /* 0x000166000c1e9b00 */
[C---:B------:R-:W-:Y:S01]  /*01d0*/  IMAD.WIDE R18, R3.reuse, 0x8, R16 ;  /* 0x0000000803127825 */ /* 0x040fe200078e0210 */
[----:B------:R-:W-:Y:S01]  /*01e0*/  UMOV UR4, 0xd9d7bdbb ;  /* 0xd9d7bdbb00047882 */ /* 0x000fe20000000000 */
[----:B------:R-:W-:Y:S01]  /*01f0*/  UMOV UR5, 0x3ddb7cdf ;  /* 0x3ddb7cdf00057882 */ /* 0x000fe20000000000 */
[----:B------:R-:W5:Y:S01]  /*0200*/  LDG.E.64.CONSTANT R42, desc[UR10][R12.64] ;  /* 0x0000000a0c2a7981 */ /* 0x000f62000c1e9b00 */
[----:B------:R-:W-:-:S03]  /*0210*/  IMAD.WIDE R24, R3, 0x8, R18 ;  /* 0x0000000803187825 */ /* 0x000fc600078e0212 */
[----:B------:R-:W5:Y:S01]  /*0220*/  LDG.E.64.CONSTANT R20, desc[UR10][R18.64] ;  /* 0x0000000a12147981 */ /* 0x000f62000c1e9b00 */
[----:B------:R-:W-:-:S03]  /*0230*/  IMAD.WIDE R60, R2, 0x8, R18 ;  /* 0x00000008023c7825 */ /* 0x000fc600078e0212 */
[----:B------:R-:W5:Y:S01]  /*0240*/  LDG.E.64.CONSTANT R10, desc[UR10][R24.64] ;  /* 0x0000000a180a7981 */ /* 0x000f62000c1e9b00 */
[----:B------:R-:W-:-:S04]  /*0250*/  IMAD.WIDE R26, R3, 0x8, R24 ;  /* 0x00000008031a7825 */ /* 0x000fc800078e0218 */
[----:B------:R-:W-:-:S04]  /*0260*/  IMAD.WIDE R46, R2, 0x8, R24 ;  /* 0x00000008022e7825 */ /* 0x000fc800078e0218 */
[----:B------:R-:W-:-:S04]  /*0270*/  IMAD.WIDE R38, R2, 0x8, R16 ;  /* 0x0000000802267825 */ /* 0x000fc800078e0210 */
[C---:B------:R-:W-:Y:S01]  /*0280*/  IMAD.WIDE R14, R2.reuse, 0x8, R12 ;  /* 0x00000008020e7825 */ /* 0x040fe200078e020c */
[----:B------:R-:W-:Y:S01]  /*0290*/  UMOV UR6, UR5 ;  /* 0x0000000500067c82 */ /* 0x000fe20008000000 */
[----:B------:R-:W5:Y:S02]  /*02a0*/  LDG.E.64.CONSTANT R18, desc[UR10][R26.64] ;  /* 0x0000000a1a127981 */ /* 0x000f64000c1e9b00 */
[C---:B------:R-:W-:Y:S02]  /*02b0*/  IMAD.WIDE R40, R2.reuse, 0x8, R26 ;  /* 0x0000000802287825 */ /* 0x040fe400078e021a */
[----:B------:R-:W5:Y:S02]  /*02c0*/  LDG.E.64.CONSTANT R14, desc[UR10][R14.64] ;  /* 0x0000000a0e0e7981 */ /* 0x000f64000c1e9b00 */
[C---:B------:R-:W-:Y:S02]  /*02d0*/  IMAD.WIDE R58, R2.reuse, 0x8, R60 ;  /* 0x00000008023a7825 */ /* 0x040fe400078e023c */
[----:B------:R-:W5:Y:S02]  /*02e0*/  LDG.E.64.CONSTANT R60, desc[UR10][R60.64] ;  /* 0x0000000a3c3c7981 */ /* 0x000f64000c1e9b00 */
[----:B------:R-:W-:-:S02]  /*02f0*/  IMAD.WIDE R32, R2, 0x8, R46 ;  /* 0x0000000802207825 */ /* 0x000fc400078e022e */
[----:B------:R-:W5:Y:S02]  /*0300*/  LDG.E.64.CONSTANT R46, desc[UR10][R46.64] ;  /* 0x0000000a2e2e7981 */ /* 0x000f64000c1e9b00 */
[C---:B------:R-:W-:Y:S02]  /*0310*/  IMAD.WIDE R36, R2.reuse, 0x8, R40 ;  /* 0x0000000802247825 */ /* 0x040fe400078e0228 */
[----:B------:R-:W5:Y:S02]  /*0320*/  LDG.E.64.CONSTANT R40, desc[UR10][R40.64] ;  /* 0x0000000a28287981 */ /* 0x000f64000c1e9b00 */
[C---:B------:R-:W-:Y:S02]  /*0330*/  IMAD.WIDE R34, R2.reuse, 0x8, R38 ;  /* 0x0000000802227825 */ /* 0x040fe400078e0226 */
[----:B------:R-:W5:Y:S02]  /*0340*/  LDG.E.64.CONSTANT R38, desc[UR10][R38.64] ;  /* 0x0000000a26267981 */ /* 0x000f64000c1e9b00 */
[----:B------:R-:W-:-:S02]  /*0350*/  IMAD.WIDE R56, R2, 0x8, R58 ;  /* 0x0000000802387825 */ /* 0x000fc400078e023a */
[----:B------:R-:W5:Y:S02]  /*0360*/  LDG.E.64.CONSTANT R58, desc[UR10][R58.64] ;  /* 0x0000000a3a3a7981 */ /* 0x000f64000c1e9b00 */
[C---:B0-----:R-:W-:Y:S02]  /*0370*/  IMAD.WIDE R16, R2.reuse, 0x8, R32 ;  /* 0x0000000802107825 */ /* 0x041fe400078e0220 */
[----:B------:R-:W5:Y:S02]  /*0380*/  LDG.E.64.CONSTANT R56, desc[UR10][R56.64] ;  /* 0x0000000a38387981 */ /* 0x000f64000c1e9b00 */
[C---:B------:R-:W-:Y:S02]  /*0390*/  IMAD.WIDE R30, R2.reuse, 0x8, R36 ;  /* 0x00000008021e7825 */ /* 0x040fe400078e0224 */
[----:B------:R-:W5:Y:S02]  /*03a0*/  LDG.E.64.CONSTANT R32, desc[UR10][R32.64] ;  /* 0x0000000a20207981 */ /* 0x000f64000c1e9b00 */
[----:B------:R-:W-:-:S02]  /*03b0*/  IMAD.WIDE R8, R2, 0x8, R34 ;  /* 0x0000000802087825 */ /* 0x000fc400078e0222 */
[----:B------:R-:W5:Y:S04]  /*03c0*/  LDG.E.64.CONSTANT R34, desc[UR10][R34.64] ;  /* 0x0000000a22227981 */ /* 0x000f68000c1e9b00 */
[----:B------:R-:W5:Y:S04]  /*03d0*/  LDG.E.64.CONSTANT R16, desc[UR10][R16.64] ;  /* 0x0000000a10107981 */ /* 0x000f68000c1e9b00 */
[----:B------:R-:W5:Y:S04]  /*03e0*/  LDG.E.64.CONSTANT R36, desc[UR10][R36.64] ;  /* 0x0000000a24247981 */ /* 0x000f68000c1e9b00 */
[----:B------:R-:W5:Y:S04]  /*03f0*/  LDG.E.64.CONSTANT R30, desc[UR10][R30.64] ;  /* 0x0000000a1e1e7981 */ /* 0x000f68000c1e9b00 */
[----:B------:R0:W5:Y:S02]  /*0400*/  LDG.E.64.CONSTANT R12, desc[UR10][R8.64] ;  /* 0x0000000a080c7981 */ /* 0x000164000c1e9b00 */
[----:B0-----:R-:W-:Y:S01]  /*0410*/  IMAD.U32 R9, RZ, RZ, UR6 ;  /* 0x00000006ff097e24 */ /* 0x001fe2000f8e00ff */
[----:B------:R-:W-:Y:S01]  /*0420*/  BSSY.RECONVERGENT B1, `(.L_x_29) ;  /* 0x000001c000017945 */ /* 0x000fe20003800200 */
[----:B------:R-:W-:Y:S01]  /*0430*/  LEA R0, R3, R0, 0x1 ;  /* 0x0000000003007211 */ /* 0x000fe200078e08ff */
[----:B--2---:R-:W-:Y:S01]  /*0440*/  DSETP.MAX.AND P0, P1, R4, UR4, PT ;  /* 0x0000000404007e2a */ /* 0x004fe2000b90f000 */
[----:B------:R-:W-:-:S05]  /*0450*/  IMAD.MOV.U32 R8, RZ, RZ, R5 ;  /* 0x000000ffff087224 */ /* 0x000fca00078e0005 */
[----:B------:R-:W-:-:S08]  /*0460*/  FSEL R29, R8, UR6, P0 ;  /* 0x00000006081d7c08 */ /* 0x000fd00008000000 */
[----:B------:R-:W-:-:S04]  /*0470*/  @P1 LOP3.LUT R29, R9, 0x80000, RZ, 0xfc, !PT ;  /* 0x00080000091d1812 */ /* 0x000fc800078efcff */
[----:B------:R-:W0:Y:S01]  /*0480*/  MUFU.RCP64H R5, R29 ;  /* 0x0000001d00057308 */ /* 0x000e220000001800 */
[----:B------:R-:W-:Y:S01]  /*0490*/  SEL R28, R4, UR4, P0 ;  /* 0x00000004041c7c07 */ /* 0x000fe20008000000 */
[----:B------:R-:W-:-:S06]  /*04a0*/  IMAD.MOV.U32 R4, RZ, RZ, 0x1 ;  /* 0x00000001ff047424 */ /* 0x000fcc00078e00ff */
[----:B0-----:R-:W-:-:S08]  /*04b0*/  DFMA R8, -R28, R4, 1 ;  /* 0x3ff000001c08742b */ /* 0x001fd00000000104 */
[----:B------:R-:W-:-:S08]  /*04c0*/  DFMA R8, R8, R8, R8 ;  /* 0x000000080808722b */ /* 0x000fd00000000008 */
[----:B------:R-:W-:-:S08]  /*04d0*/  DFMA R8, R4, R8, R4 ;  /* 0x000000080408722b */ /* 0x000fd00000000004 */
[----:B------:R-:W-:-:S08]  /*04e0*/  DFMA R4, -R28, R8, 1 ;  /* 0x3ff000001c04742b */ /* 0x000fd00000000108 */
[----:B------:R-:W-:-:S08]  /*04f0*/  DFMA R4, R8, R4, R8 ;  /* 0x000000040804722b */ /* 0x000fd00000000008 */
[----:B---3--:R-:W-:-:S08]  /*0500*/  DMUL R26, R6, R4 ;  /* 0x00000004061a7228 */ /* 0x008fd00000000000 */
[----:B------:R-:W-:-:S08]  /*0510*/  DFMA R8, -R28, R26, R6 ;  /* 0x0000001a1c08722b */ /* 0x000fd00000000106 */
[----:B------:R-:W-:Y:S01]  /*0520*/  DFMA R26, R4, R8, R26 ;  /* 0x00000008041a722b */ /* 0x000fe2000000001a */
[----:B------:R-:W-:-:S09]  /*0530*/  FSETP.GEU.AND P1, PT, |R7|, 6.5827683646048100446e-37, PT ;  /* 0x036000000700780b */ /* 0x000fd20003f2e200 */
[----:B------:R-:W-:-:S05]  /*0540*/  FFMA R4, RZ, R29, R27 ;  /* 0x0000001dff047223 */ /* 0x000fca000000001b */
[----:B------:R-:W-:-:S13]  /*0550*/  FSETP.GT.AND P0, PT, |R4|, 1.469367938527859385e-39, PT ;  /* 0x001000000400780b */ /* 0x000fda0003f04200 */
[----:B------:R-:W-:Y:S05]  /*0560*/  @P0 BRA P1, `(.L_x_30) ;  /* 0x00000000001c0947 */ /* 0x000fea0000800000 */
[----:B------:R-:W-:Y:S01]  /*0570*/  IMAD.MOV.U32 R3, RZ, RZ, R7 ;  /* 0x000000ffff037224 */ /* 0x000fe200078e0007 */
[----:B------:R-:W-:Y:S01]  /*0580*/  MOV R4, 0x5c0 ;  /* 0x000005c000047802 */ /* 0x000fe20000000f00 */
[----:B------:R-:W-:Y:S02]  /*0590*/  IMAD.MOV.U32 R72, RZ, RZ, R28 ;  /* 0x000000ffff487224 */ /* 0x000fe400078e001c */
[----:B------:R-:W-:-:S07]  /*05a0*/  IMAD.MOV.U32 R73, RZ, RZ, R29 ;  /* 0x000000ffff497224 */ /* 0x000fce00078e001d */
[----:B-----5:R-:W-:Y:S05]  /*05b0*/  CALL.REL.NOINC `($__internal_2_$__cuda_sm20_div_rn_f64_full) ;  /* 0x0000004400f87944 */ /* 0x020fea0003c00000 */
[----:B------:R-:W-:Y:S01]  /*05c0*/  IMAD.MOV.U32 R26, RZ, RZ, R6 ;  /* 0x000000ffff1a7224 */ /* 0x000fe200078e0006 */
[----:B------:R-:W-:-:S07]  /*05d0*/  MOV R27, R3 ;  /* 0x00000003001b7202 */ /* 0x000fce0000000f00 */
.L_x_30:
[----:B------:R-:W-:Y:S05]  /*05e0*/  BSYNC.RECONVERGENT B1 ;  /* 0x0000000000017941 */ /* 0x000fea0003800200 */
.L_x_29:
[----:B------:R-:W0:Y:S01]  /*05f0*/  MUFU.RCP64H R5, R29 ;  /* 0x0000001d00057308 */ /* 0x000e220000001800 */
[----:B------:R-:W-:Y:S01]  /*0600*/  IMAD.MOV.U32 R4, RZ, RZ, 0x1 ;  /* 0x00000001ff047424 */ /* 0x000fe200078e00ff */
[----:B------:R-:W1:Y:S01]  /*0610*/  LDC.64 R54, c[0x0][0x3b0] ;  /* 0x0000ec00ff367b82 */ /* 0x000e620000000a00 */
[----:B-----5:R-:W-:Y:S01]  /*0620*/  FSETP.GEU.AND P1, PT, |R43|, 6.5827683646048100446e-37, PT ;  /* 0x036000002b00780b */ /* 0x020fe20003f2e200 */
[----:B------:R-:W-:Y:S03]  /*0630*/  BSSY.RECONVERGENT B1, `(.L_x_31) ;  /* 0x0000015000017945 */ /* 0x000fe60003800200 */
[----:B0-----:R-:W-:-:S08]  /*0640*/  DFMA R6, -R28, R4, 1 ;  /* 0x3ff000001c06742b */ /* 0x001fd00000000104 */
[----:B------:R-:W-:Y:S02]  /*0650*/  DFMA R6, R6, R6, R6 ;  /* 0x000000060606722b */ /* 0x000fe40000000006 */
[----:B-1----:R-:W-:-:S06]  /*0660*/  DADD R54, R54, -1 ;  /* 0xbff0000036367429 */ /* 0x002fcc0000000000 */
        /* <DEDUP_REMOVED lines=14> */
[----:B------:R-:W-:Y:S05]  /*0750*/  CALL.REL.NOINC `($__internal_2_$__cuda_sm20_div_rn_f64_full) ;  /* 0x0000004400907944 */ /* 0x000fea0003c00000 */
[----:B------:R-:W-:Y:S02]  /*0760*/  IMAD.MOV.U32 R24, RZ, RZ, R6 ;  /* 0x000000ffff187224 */ /* 0x000fe400078e0006 */
[----:B------:R-:W-:-:S07]  /*0770*/  IMAD.MOV.U32 R25, RZ, RZ, R3 ;  /* 0x000000ffff197224 */ /* 0x000fce00078e0003 */
.L_x_32:
[----:B------:R-:W-:Y:S05]  /*0780*/  BSYNC.RECONVERGENT B1 ;  /* 0x0000000000017941 */ /* 0x000fea0003800200 */
.L_x_31:
[----:B------:R-:W-:Y:S01]  /*0790*/  UMOV UR4, 0xd9d7bdbb ;  /* 0xd9d7bdbb00047882 */ /* 0x000fe20000000000 */
[----:B------:R-:W-:Y:S01]  /*07a0*/  UMOV UR5, 0x3ddb7cdf ;  /* 0x3ddb7cdf00057882 */ /* 0x000fe20000000000 */
[----:B------:R-:W-:Y:S01]  /*07b0*/  IMAD.MOV.U32 R3, RZ, RZ, R23 ;  /* 0x000000ffff037224 */ /* 0x000fe200078e0017 */
[----:B------:R-:W-:Y:S01]  /*07c0*/  DSETP.MAX.AND P0, P1, R22, UR4, PT ;  /* 0x0000000416007e2a */ /* 0x000fe2000b90f000 */
[----:B------:R-:W-:Y:S01]  /*07d0*/  UMOV UR6, UR5 ;  /* 0x0000000500067c82 */ /* 0x000fe20008000000 */
[----:B------:R-:W-:Y:S01]  /*07e0*/  BSSY.RECONVERGENT B1, `(.L_x_33) ;  /* 0x0000029000017945 */ /* 0x000fe20003800200 */
[----:B------:R-:W-:-:S03]  /*07f0*/  IMAD.U32 R4, RZ, RZ, UR6 ;  /* 0x00000006ff047e24 */ /* 0x000fc6000f8e00ff */
[----:B------:R-:W-:Y:S01]  /*0800*/  FSEL R3, R3, UR6, P0 ;  /* 0x0000000603037c08 */ /* 0x000fe20008000000 */
[----:B------:R-:W-:Y:S02]  /*0810*/  UMOV UR6, UR4 ;  /* 0x0000000400067c82 */ /* 0x000fe40008000000 */
[----:B------:R-:W-:Y:S01]  /*0820*/  SEL R22, R22, UR6, P0 ;  /* 0x0000000616167c07 */ /* 0x000fe20008000000 */
[----:B------:R-:W-:-:S04]  /*0830*/  UMOV UR6, UR5 ;  /* 0x0000000500067c82 */ /* 0x000fc80008000000 */
[----:B------:R-:W-:Y:S01]  /*0840*/  @P1 LOP3.LUT R3, R4, 0x80000, RZ, 0xfc, !PT ;  /* 0x0008000004031812 */ /* 0x000fe200078efcff */
[----:B------:R-:W-:Y:S01]  /*0850*/  IMAD.MOV.U32 R4, RZ, RZ, 0x1 ;  /* 0x00000001ff047424 */ /* 0x000fe200078e00ff */
[----:B------:R-:W-:Y:S02]  /*0860*/  FSETP.GEU.AND P1, PT, |R39|, 6.5827683646048100446e-37, PT ;  /* 0x036000002700780b */ /* 0x000fe40003f2e200 */
[----:B------:R-:W-:-:S04]  /*0870*/  MOV R23, R3 ;  /* 0x0000000300177202 */ /* 0x000fc80000000f00 */
[----:B------:R-:W0:Y:S02]  /*0880*/  MUFU.RCP64H R5, R23 ;  /* 0x0000001700057308 */ /* 0x000e240000001800 */
[----:B0-----:R-:W-:-:S08]  /*0890*/  DFMA R6, -R22, R4, 1 ;  /* 0x3ff000001606742b */ /* 0x001fd00000000104 */
[----:B------:R-:W-:-:S08]  /*08a0*/  DFMA R6, R6, R6, R6 ;  /* 0x000000060606722b */ /* 0x000fd00000000006 */
[----:B------:R-:W-:Y:S02]  /*08b0*/  DFMA R4, R4, R6, R4 ;  /* 0x000000060404722b */ /* 0x000fe40000000004 */
[----:B------:R-:W-:-:S06]  /*08c0*/  DMUL R6, R26, R26 ;  /* 0x0000001a1a067228 */ /* 0x000fcc0000000000 */
[----:B------:R-:W-:Y:S02]  /*08d0*/  DFMA R8, -R22, R4, 1 ;  /* 0x3ff000001608742b */ /* 0x000fe40000000104 */
[----:B------:R-:W-:-:S06]  /*08e0*/  DFMA R6, R24, R24, R6 ;  /* 0x000000181806722b */ /* 0x000fcc0000000006 */
[----:B------:R-:W-:Y:S02]  /*08f0*/  DFMA R8, R4, R8, R4 ;  /* 0x000000080408722b */ /* 0x000fe40000000004 */
[----:B------:R-:W-:-:S06]  /*0900*/  DMUL R4, R28, 0.5 ;  /* 0x3fe000001c047828 */ /* 0x000fcc0000000000 */
[----:B------:R-:W-:Y:S02]  /*0910*/  DMUL R44, R38, R8 ;  /* 0x00000008262c7228 */ /* 0x000fe40000000000 */
[----:B------:R-:W-:-:S06]  /*0920*/  DFMA R4, -R4, R6, R14 ;  /* 0x000000060404722b */ /* 0x000fcc000000010e */
[----:B------:R-:W-:Y:S02]  /*0930*/  DFMA R6, -R22, R44, R38 ;  /* 0x0000002c1606722b */ /* 0x000fe40000000126 */
[----:B------:R-:W-:-:S06]  /*0940*/  DMUL R4, R4, R54 ;  /* 0x0000003604047228 */ /* 0x000fcc0000000000 */
[----:B------:R-:W-:Y:S02]  /*0950*/  DFMA R44, R8, R6, R44 ;  /* 0x00000006082c722b */ /* 0x000fe4000000002c */
[----:B------:R-:W-:Y:S01]  /*0960*/  DSETP.MAX.AND P2, P3, R4, UR4, PT ;  /* 0x0000000404007e2a */ /* 0x000fe2000bb4f000 */
[----:B------:R-:W-:Y:S02]  /*0970*/  IMAD.U32 R7, RZ, RZ, UR6 ;  /* 0x00000006ff077e24 */ /* 0x000fe4000f8e00ff */
[----:B------:R-:W-:-:S03]  /*0980*/  IMAD.MOV.U32 R3, RZ, RZ, R5 ;  /* 0x000000ffff037224 */ /* 0x000fc600078e0005 */
[----:B------:R-:W-:Y:S02]  /*0990*/  SEL R14, R4, UR4, P2 ;  /* 0x00000004040e7c07 */ /* 0x000fe40009000000 */
[----:B------:R-:W-:Y:S01]  /*09a0*/  FFMA R6, RZ, R23, R45 ;  /* 0x00000017ff067223 */ /* 0x000fe2000000002d */
[----:B------:R-:W-:-:S04]  /*09b0*/  FSEL R15, R3, UR6, P2 ;  /* 0x00000006030f7c08 */ /* 0x000fc80009000000 */
[----:B------:R-:W-:Y:S02]  /*09c0*/  FSETP.GT.AND P0, PT, |R6|, 1.469367938527859385e-39, PT ;  /* 0x001000000600780b */ /* 0x000fe40003f04200 */
[----:B------:R-:W-:-:S11]  /*09d0*/  @P3 LOP3.LUT R15, R7, 0x80000, RZ, 0xfc, !PT ;  /* 0x00080000070f3812 */ /* 0x000fd600078efcff */
        /* <DEDUP_REMOVED lines=9> */
.L_x_34:
[----:B------:R-:W-:Y:S05]  /*0a70*/  BSYNC.RECONVERGENT B1 ;  /* 0x0000000000017941 */ /* 0x000fea0003800200 */
.L_x_33:
[----:B------:R-:W0:Y:S01]  /*0a80*/  MUFU.RCP64H R5, R23 ;  /* 0x0000001700057308 */ /* 0x000e220000001800 */
[----:B------:R-:W-:Y:S01]  /*0a90*/  HFMA2 R4, -RZ, RZ, 0, 5.9604644775390625e-08 ;  /* 0x00000001ff047431 */ /* 0x000fe200000001ff */
[----:B------:R-:W-:Y:S01]  /*0aa0*/  FSETP.GEU.AND P1, PT, |R35|, 6.5827683646048100446e-37, PT ;  /* 0x036000002300780b */ /* 0x000fe20003f2e200 */
        /* <DEDUP_REMOVED lines=13> */
[----:B------:R-:W-:Y:S01]  /*0b80*/  MOV R4, 0xbd0 ;  /* 0x00000bd000047802 */ /* 0x000fe20000000f00 */
[----:B------:R-:W-:Y:S02]  /*0b90*/  IMAD.MOV.U32 R3, RZ, RZ, R35 ;  /* 0x000000ffff037224 */ /* 0x000fe400078e0023 */
[----:B------:R-:W-:Y:S02]  /*0ba0*/  IMAD.MOV.U32 R72, RZ, RZ, R22 ;  /* 0x000000ffff487224 */ /* 0x000fe400078e0016 */
[----:B------:R-:W-:-:S07]  /*0bb0*/  IMAD.MOV.U32 R73, RZ, RZ, R23 ;  /* 0x000000ffff497224 */ /* 0x000fce00078e0017 */
[----:B------:R-:W-:Y:S05]  /*0bc0*/  CALL.REL.NOINC `($__internal_2_$__cuda_sm20_div_rn_f64_full) ;  /* 0x0000004000747944 */ /* 0x000fea0003c00000 */
[----:B------:R-:W-:Y:S01]  /*0bd0*/  MOV R50, R6 ;  /* 0x0000000600327202 */ /* 0x000fe20000000f00 */
[----:B------:R-:W-:-:S07]  /*0be0*/  IMAD.MOV.U32 R51, RZ, RZ, R3 ;  /* 0x000000ffff337224 */ /* 0x000fce00078e0003 */
.L_x_36:
[----:B------:R-:W-:Y:S05]  /*0bf0*/  BSYNC.RECONVERGENT B1 ;  /* 0x0000000000017941 */ /* 0x000fea0003800200 */
.L_x_35:
[----:B------:R-:W-:Y:S01]  /*0c00*/  UMOV UR4, 0xd9d7bdbb ;  /* 0xd9d7bdbb00047882 */ /* 0x000fe20000000000 */
[----:B------:R-:W-:Y:S01]  /*0c10*/  UMOV UR5, 0x3ddb7cdf ;  /* 0x3ddb7cdf00057882 */ /* 0x000fe20000000000 */
[----:B------:R-:W-:Y:S01]  /*0c20*/  IMAD.MOV.U32 R3, RZ, RZ, R21 ;  /* 0x000000ffff037224 */ /* 0x000fe200078e0015 */
[----:B------:R-:W-:Y:S01]  /*0c30*/  DSETP.MAX.AND P0, P1, R20, UR4, PT ;  /* 0x0000000414007e2a */ /* 0x000fe2000b90f000 */
[----:B------:R-:W-:Y:S01]  /*0c40*/  UMOV UR6, UR5 ;  /* 0x0000000500067c82 */ /* 0x000fe20008000000 */
[----:B------:R-:W-:Y:S01]  /*0c50*/  IMAD.MOV.U32 R4, RZ, RZ, 0x1 ;  /* 0x00000001ff047424 */ /* 0x000fe200078e00ff */
[----:B------:R-:W-:Y:S03]  /*0c60*/  BSSY.RECONVERGENT B1, `(.L_x_37) ;  /* 0x0000027000017945 */ /* 0x000fe60003800200 */
[----:B------:R-:W-:Y:S01]  /*0c70*/  FSEL R53, R3, UR6, P0 ;  /* 0x0000000603357c08 */ /* 0x000fe20008000000 */
[----:B------:R-:W-:Y:S01]  /*0c80*/  IMAD.U32 R3, RZ, RZ, UR6 ;  /* 0x00000006ff037e24 */ /* 0x000fe2000f8e00ff */
[----:B------:R-:W-:-:S02]  /*0c90*/  UMOV UR6, UR4 ;  /* 0x0000000400067c82 */ /* 0x000fc40008000000 */
[----:B------:R-:W-:Y:S01]  /*0ca0*/  SEL R52, R20, UR6, P0 ;  /* 0x0000000614347c07 */ /* 0x000fe20008000000 */
[----:B------:R-:W-:-:S03]  /*0cb0*/  UMOV UR6, UR5 ;  /* 0x0000000500067c82 */ /* 0x000fc60008000000 */
[----:B------:R-:W-:Y:S02]  /*0cc0*/  @P1 LOP3.LUT R53, R3, 0x80000, RZ, 0xfc, !PT ;  /* 0x0008000003351812 */ /* 0x000fe400078efcff */
[----:B------:R-:W-:Y:S02]  /*0cd0*/  FSETP.GEU.AND P1, PT, |R61|, 6.5827683646048100446e-37, PT ;  /* 0x036000003d00780b */ /* 0x000fe40003f2e200 */
        /* <DEDUP_REMOVED lines=15> */
[----:B------:R-:W-:Y:S01]  /*0dd0*/  MOV R7, UR6 ;  /* 0x0000000600077c02 */ /* 0x000fe20008000f00 */
[----:B------:R-:W-:-:S04]  /*0de0*/  IMAD.MOV.U32 R3, RZ, RZ, R5 ;  /* 0x000000ffff037224 */ /* 0x000fc800078e0005 */
        /* <DEDUP_REMOVED lines=14> */
.L_x_38:
[----:B------:R-:W-:Y:S05]  /*0ed0*/  BSYNC.RECONVERGENT B1 ;  /* 0x0000000000017941 */ /* 0x000fea0003800200 */
.L_x_37:
[----:B------:R-:W0:Y:S01]  /*0ee0*/  MUFU.RCP64H R5, R53 ;  /* 0x0000003500057308 */ /* 0x000e220000001800 */
[----:B------:R-:W-:Y:S01]  /*0ef0*/  IMAD.MOV.U32 R4, RZ, RZ, 0x1 ;  /* 0x00000001ff047424 */ /* 0x000fe200078e00ff */
        /* <DEDUP_REMOVED lines=21> */
.L_x_40:
[----:B------:R-:W-:Y:S05]  /*1050*/  BSYNC.RECONVERGENT B1 ;  /* 0x0000000000017941 */ /* 0x000fea0003800200 */
.L_x_39:
[----:B------:R-:W-:Y:S01]  /*1060*/  UMOV UR4, 0xd9d7bdbb ;  /* 0xd9d7bdbb00047882 */ /* 0x000fe20000000000 */
[----:B------:R-:W-:Y:S01]  /*1070*/  UMOV UR5, 0x3ddb7cdf ;  /* 0x3ddb7cdf00057882 */ /* 0x000fe20000000000 */
[----:B------:R-:W-:Y:S01]  /*1080*/  MOV R3, R11 ;  /* 0x0000000b00037202 */ /* 0x000fe20000000f00 */
        /* <DEDUP_REMOVED lines=34> */
[----:B------:R-:W-:Y:S01]  /*12b0*/  MOV R6, R46 ;  /* 0x0000002e00067202 */ /* 0x000fe20000000f00 */
[----:B------:R-:W-:Y:S01]  /*12c0*/  IMAD.MOV.U32 R3, RZ, RZ, R47 ;  /* 0x000000ffff037224 */ /* 0x000fe200078e002f */
[----:B------:R-:W-:Y:S01]  /*12d0*/  MOV R4, 0x1310 ;  /* 0x0000131000047802 */ /* 0x000fe20000000f00 */
[----:B------:R-:W-:Y:S02]  /*12e0*/  IMAD.MOV.U32 R72, RZ, RZ, R20 ;  /* 0x000000ffff487224 */ /* 0x000fe400078e0014 */
[----:B------:R-:W-:-:S07]  /*12f0*/  IMAD.MOV.U32 R73, RZ, RZ, R21 ;  /* 0x000000ffff497224 */ /* 0x000fce00078e0015 */
[----:B------:R-:W-:Y:S05]  /*1300*/  CALL.REL.NOINC `($__internal_2_$__cuda_sm20_div_rn_f64_full) ;  /* 0x0000003800a47944 */ /* 0x000fea0003c00000 */
[----:B------:R-:W-:Y:S01]  /*1310*/  IMAD.MOV.U32 R42, RZ, RZ, R6 ;  /* 0x000000ffff2a7224 */ /* 0x000fe200078e0006 */
[----:B------:R-:W-:-:S07]  /*1320*/  MOV R43, R3 ;  /* 0x00000003002b7202 */ /* 0x000fce0000000f00 */
.L_x_42:
[----:B------:R-:W-:Y:S05]  /*1330*/  BSYNC.RECONVERGENT B1 ;  /* 0x0000000000017941 */ /* 0x000fea0003800200 */
.L_x_41:
        /* <DEDUP_REMOVED lines=23> */
.L_x_44:
[----:B------:R-:W-:Y:S05]  /*14b0*/  BSYNC.RECONVERGENT B1 ;  /* 0x0000000000017941 */ /* 0x000fea0003800200 */
.L_x_43:
        /* <DEDUP_REMOVED lines=25> */
[----:B------:R-:W-:Y:S01]  /*1650*/  DFMA R4, -R4, R6, R16 ;  /* 0x000000060404722b */ /* 0x000fe20000000110 */
[----:B------:R-:W-:-:S05]  /*1660*/  IMAD.U32 R7, RZ, RZ, UR6 ;  /* 0x00000006ff077e24 */ /* 0x000fca000f8e00ff */
[----:B------:R-:W-:Y:S02]  /*1670*/  DFMA R16, -R18, R32, R40 ;  /* 0x000000201210722b */ /* 0x000fe40000000128 */
[----:B------:R-:W-:-:S06]  /*1680*/  DMUL R4, R4, R54 ;  /* 0x0000003604047228 */ /* 0x000fcc0000000000 */
[----:B------:R-:W-:Y:S02]  /*1690*/  DFMA R16, R8, R16, R32 ;  /* 0x000000100810722b */ /* 0x000fe40000000020 */
[----:B------:R-:W-:Y:S02]  /*16a0*/  DSETP.MAX.AND P2, P3, R4, UR4, PT ;  /* 0x0000000404007e2a */ /* 0x000fe4000bb4f000 */
        /* <DEDUP_REMOVED lines=15> */
.L_x_46:
[----:B------:R-:W-:Y:S05]  /*17a0*/  BSYNC.RECONVERGENT B1 ;  /* 0x0000000000017941 */ /* 0x000fea0003800200 */
.L_x_45:
        /* <DEDUP_REMOVED lines=21> */
[----:B------:R-:W-:-:S07]  /*1900*/  MOV R7, R3 ;  /* 0x0000000300077202 */ /* 0x000fce0000000f00 */
.L_x_48:
[----:B------:R-:W-:Y:S05]  /*1910*/  BSYNC.RECONVERGENT B1 ;  /* 0x0000000000017941 */ /* 0x000fea0003800200 */
.L_x_47:
[----:B------:R-:W-:Y:S01]  /*1920*/  DMUL R4, R16, R16 ;  /* 0x0000001010047228 */ /* 0x000fe20000000000 */
[----:B------:R-:W-:Y:S01]  /*1930*/  UMOV UR4, 0xd9d7bdbb ;  /* 0xd9d7bdbb00047882 */ /* 0x000fe20000000000 */
[----:B------:R-:W-:Y:S01]  /*1940*/  DADD R48, -R28, R22 ;  /* 0x000000001c307229 */ /* 0x000fe20000000116 */
[----:B------:R-:W-:Y:S01]  /*1950*/  UMOV UR5, 0x3ddb7cdf ;  /* 0x3ddb7cdf00057882 */ /* 0x000fe20000000000 */
[----:B------:R-:W-:Y:S01]  /*1960*/  DADD R40, R50, -R24 ;  /* 0x0000000032287229 */ /* 0x000fe20000000818 */
[----:B------:R-:W-:Y:S01]  /*1970*/  UMOV UR6, UR5 ;  /* 0x0000000500067c82 */ /* 0x000fe20008000000 */
[----:B------:R-:W-:Y:S01]  /*1980*/  DMUL R24, R18, 0.5 ;  /* 0x3fe0000012187828 */ /* 0x000fe20000000000 */
[----:B------:R-:W0:Y:S01]  /*1990*/  LDCU.64 UR8, c[0x0][0x3b0] ;  /* 0x00007600ff0877ac */ /* 0x000e220008000a00 */
[----:B------:R-:W-:Y:S01]  /*19a0*/  DFMA R28, R6, R6, R4 ;  /* 0x00000006061c722b */ /* 0x000fe20000000004 */
[----:B------:R-:W-:Y:S01]  /*19b0*/  BSSY.RECONVERGENT B1, `(.L_x_49) ;  /* 0x00000d4000017945 */ /* 0x000fe20003800200 */
[----:B------:R-:W-:Y:S01]  /*19c0*/  DADD R36, R38, -R50 ;  /* 0x0000000026247229 */ /* 0x000fe20000000832 */
[----:B------:R-:W-:Y:S01]  /*19d0*/  UMOV UR7, UR5 ;  /* 0x0000000500077c82 */ /* 0x000fe20008000000 */
[----:B------:R-:W-:-:S02]  /*19e0*/  DADD R62, -R22, R52 ;  /* 0x00000000163e7229 */ /* 0x000fc40000000134 */
[----:B------:R-:W-:Y:S02]  /*19f0*/  DADD R8, R46, -R38 ;  /* 0x000000002e087229 */ /* 0x000fe40000000826 */
[----:B------:R-:W-:Y:S02]  /*1a00*/  DFMA R30, -R24, R28, R30 ;  /* 0x0000001c181e722b */ /* 0x000fe4000000011e */
[----:B------:R-:W-:Y:S02]  /*1a10*/  DMUL R64, R40, R36 ;  /* 0x0000002428407228 */ /* 0x000fe40000000000 */
[----:B------:R-:W-:Y:S02]  /*1a20*/  DADD R28, R6, -R46 ;  /* 0x00000000061c7229 */ /* 0x000fe4000000082e */
[----:B------:R-:W-:Y:S02]  /*1a30*/  DADD R4, -R52, R20 ;  /* 0x0000000034047229 */ /* 0x000fe40000000114 */
[----:B------:R-:W-:-:S02]  /*1a40*/  DSETP.GEU.AND P4, PT, |R48|, |R62|, PT ;  /* 0x4000003e3000722a */ /* 0x000fc40003f8e200 */
[----:B------:R-:W-:Y:S02]  /*1a50*/  DMUL R24, R48, R62 ;  /* 0x0000003e30187228 */ /* 0x000fe40000000000 */
[----:B------:R-:W-:Y:S02]  /*1a60*/  DSETP.GTU.AND P2, PT, R64, RZ, PT ;  /* 0x000000ff4000722a */ /* 0x000fe40003f4c000 */
[----:B------:R-:W-:Y:S01]  /*1a70*/  DMUL R64, R8, R28 ;  /* 0x0000001c08407228 */ /* 0x000fe20000000000 */
[----:B------:R-:W-:Y:S01]  /*1a80*/  FSEL R6, R48, R62, !P4 ;  /* 0x0000003e30067208 */ /* 0x000fe20006000000 */
[----:B------:R-:W-:Y:S01]  /*1a90*/  DADD R18, -R20, R18 ;  /* 0x0000000014127229 */ /* 0x000fe20000000112 */
[----:B------:R-:W-:Y:S01]  /*1aa0*/  FSEL R7, R49, R63, !P4 ;  /* 0x0000003f31077208 */ /* 0x000fe20006000000 */
[C---:B------:R-:W-:Y:S02]  /*1ab0*/  DSETP.GEU.AND P0, PT, |R62|.reuse, |R4|, PT ;  /* 0x400000043e00722a */ /* 0x040fe40003f0e200 */
[----:B------:R-:W-:-:S02]  /*1ac0*/  DMUL R66, R62, R4 ;  /* 0x000000043e427228 */ /* 0x000fc40000000000 */
[----:B------:R-:W-:Y:S02]  /*1ad0*/  DSETP.GTU.AND P3, PT, R24, RZ, PT ;  /* 0x000000ff1800722a */ /* 0x000fe40003f6c000 */
[----:B------:R-:W-:Y:S02]  /*1ae0*/  DADD R26, R44, -R26 ;  /* 0x000000002c1a7229 */ /* 0x000fe4000000081a */
[----:B------:R-:W-:Y:S02]  /*1af0*/  DADD R24, R34, -R44 ;  /* 0x0000000022187229 */ /* 0x000fe4000000082c */
[----:B------:R-:W-:Y:S01]  /*1b00*/  DSETP.GTU.AND P4, PT, R64, RZ, PT ;  /* 0x000000ff4000722a */ /* 0x000fe20003f8c000 */
[----:B------:R-:W-:Y:S01]  /*1b10*/  FSEL R64, R62, R4, !P0 ;  /* 0x000000043e407208 */ /* 0x000fe20004000000 */
[----:B------:R-:W-:Y:S01]  /*1b20*/  DMUL R6, R6, 0.5 ;  /* 0x3fe0000006067828 */ /* 0x000fe20000000000 */
[----:B------:R-:W-:Y:S01]  /*1b30*/  FSEL R65, R63, R5, !P0 ;  /* 0x000000053f417208 */ /* 0x000fe20004000000 */
[----:B------:R-:W-:-:S02]  /*1b40*/  DSETP.GEU.AND P0, PT, |R4|, |R18|, PT ;  /* 0x400000120400722a */ /* 0x000fc40003f0e200 */
[----:B------:R-:W-:Y:S02]  /*1b50*/  DSETP.GTU.AND P6, PT, R66, RZ, PT ;  /* 0x000000ff4200722a */ /* 0x000fe40003fcc000 */
[----:B------:R-:W-:Y:S02]  /*1b60*/  DADD R48, R16, -R42 ;  /* 0x0000000010307229 */ /* 0x000fe4000000082a */
[----:B------:R-:W-:Y:S01]  /*1b70*/  DMUL R70, R4, R18 ;  /* 0x0000001204467228 */ /* 0x000fe20000000000 */
[----:B------:R-:W-:Y:S01]  /*1b80*/  FSEL R16, R4, R18, !P0 ;  /* 0x0000001204107208 */ /* 0x000fe20004000000 */
[----:B------:R-:W-:Y:S01]  /*1b90*/  DMUL R66, R26, R24 ;  /* 0x000000181a427228 */ /* 0x000fe20000000000 */
[----:B------:R-:W-:Y:S01]  /*1ba0*/  FSEL R17, R5, R19, !P0 ;  /* 0x0000001305117208 */ /* 0x000fe20004000000 */
[----:B------:R-:W-:Y:S01]  /*1bb0*/  DADD R62, R42, -R34 ;  /* 0x000000002a3e7229 */ /* 0x000fe20000000822 */
[----:B------:R-:W-:Y:S01]  /*1bc0*/  FSEL R18, R6, RZ, P3 ;  /* 0x000000ff06127208 */ /* 0x000fe20001800000 */
[----:B------:R-:W-:Y:S01]  /*1bd0*/  DMUL R4, R64, 0.5 ;  /* 0x3fe0000040047828 */ /* 0x000fe20000000000 */
[----:B------:R-:W-:Y:S01]  /*1be0*/  FSEL R19, R7, RZ, P3 ;  /* 0x000000ff07137208 */ /* 0x000fe20001800000 */
[----:B------:R-:W-:-:S02]  /*1bf0*/  DSETP.GEU.AND P3, PT, |R40|, |R36|, PT ;  /* 0x400000242800722a */ /* 0x000fc40003f6e200 */
[----:B------:R-:W-:Y:S02]  /*1c00*/  DSETP.GTU.AND P0, PT, R66, RZ, PT ;  /* 0x000000ff4200722a */ /* 0x000fe40003f0c000 */
[----:B------:R-:W-:Y:S02]  /*1c10*/  DMUL R66, R62, R48 ;  /* 0x000000303e427228 */ /* 0x000fe40000000000 */
[----:B------:R-:W-:Y:S01]  /*1c20*/  FSEL R64, R40, R36, !P3 ;  /* 0x0000002428407208 */ /* 0x000fe20005800000 */
[----:B------:R-:W-:Y:S01]  /*1c30*/  DMUL R68, R36, R8 ;  /* 0x0000000824447228 */ /* 0x000fe20000000000 */
[----:B------:R-:W-:Y:S01]  /*1c40*/  FSEL R4, R4, RZ, P6 ;  /* 0x000000ff04047208 */ /* 0x000fe20003000000 */
[----:B------:R-:W-:Y:S01]  /*1c50*/  DMUL R16, R16, 0.5 ;  /* 0x3fe0000010107828 */ /* 0x000fe20000000000 */
[----:B------:R-:W-:Y:S01]  /*1c60*/  FSEL R5, R5, RZ, P6 ;  /* 0x000000ff05057208 */ /* 0x000fe20003000000 */
[----:B------:R-:W-:Y:S01]  /*1c70*/  DSETP.GEU.AND P6, PT, |R36|, |R8|, PT ;  /* 0x400000082400722a */ /* 0x000fe20003fce200 */
[----:B------:R-:W-:Y:S01]  /*1c80*/  FSEL R65, R41, R37, !P3 ;  /* 0x0000002529417208 */ /* 0x000fe20005800000 */
[----:B------:R-:W-:-:S02]  /*1c90*/  DSETP.GTU.AND P3, PT, R66, RZ, PT ;  /* 0x000000ff4200722a */ /* 0x000fc40003f6c000 */
[----:B------:R-:W-:Y:S02]  /*1ca0*/  DADD R40, -R12, R10 ;  /* 0x000000000c287229 */ /* 0x000fe4000000010a */
[----:B------:R-:W-:Y:S01]  /*1cb0*/  FSEL R66, R36, R8, !P6 ;  /* 0x0000000824427208 */ /* 0x000fe20007000000 */
[----:B------:R-:W-:Y:S01]  /*1cc0*/  DMUL R64, R64, 0.5 ;  /* 0x3fe0000040407828 */ /* 0x000fe20000000000 */
[----:B------:R-:W-:Y:S01]  /*1cd0*/  FSEL R67, R37, R9, !P6 ;  /* 0x0000000925437208 */ /* 0x000fe20007000000 */
[----:B------:R-:W-:Y:S02]  /*1ce0*/  DADD R36, -R14, R12 ;  /* 0x000000000e247229 */ /* 0x000fe4000000010c */
[----:B------:R-:W-:Y:S02]  /*1cf0*/  DMUL R6, R24, R62 ;  /* 0x0000003e18067228 */ /* 0x000fe40000000000 */
[----:B------:R-:W-:Y:S02]  /*1d00*/  DSETP.GTU.AND P1, PT, R70, RZ, PT ;  /* 0x000000ff4600722a */ /* 0x000fe40003f2c000 */
[----:B------:R-:W-:-:S02]  /*1d10*/  DSETP.GEU.AND P6, PT, |R8|, |R28|, PT ;  /* 0x4000001c0800722a */ /* 0x000fc40003fce200 */
[----:B------:R-:W-:Y:S01]  /*1d20*/  DMUL R66, R66, 0.5 ;  /* 0x3fe0000042427828 */ /* 0x000fe20000000000 */
[----:B------:R-:W-:Y:S01]  /*1d30*/  FSEL R14, R64, RZ, P2 ;  /* 0x000000ff400e7208 */ /* 0x000fe20001000000 */
[----:B------:R-:W-:Y:S01]  /*1d40*/  DSETP.GTU.AND P5, PT, R68, RZ, PT ;  /* 0x000000ff4400722a */ /* 0x000fe20003fac000 */
[----:B------:R-:W-:Y:S01]  /*1d50*/  FSEL R15, R65, RZ, P2 ;  /* 0x000000ff410f7208 */ /* 0x000fe20001000000 */
[----:B------:R-:W-:Y:S01]  /*1d60*/  DMUL R64, R36, R40 ;  /* 0x0000002824407228 */ /* 0x000fe20000000000 */
[----:B------:R-:W-:Y:S01]  /*1d70*/  FSEL R16, R16, RZ, P1 ;  /* 0x000000ff10107208 */ /* 0x000fe20000800000 */
[----:B------:R-:W-:Y:S01]  /*1d80*/  DSETP.GEU.AND P2, PT, |R26|, |R24|, PT ;  /* 0x400000181a00722a */ /* 0x000fe20003f4e200 */
[----:B------:R-:W-:Y:S01]  /*1d90*/  FSEL R17, R17, RZ, P1 ;  /* 0x000000ff11117208 */ /* 0x000fe20000800000 */
[----:B------:R-:W-:Y:S01]  /*1da0*/  DSETP.GTU.AND P1, PT, R6, RZ, PT ;  /* 0x000000ff0600722a */ /* 0x000fe20003f2c000 */
[----:B------:R-:W-:Y:S01]  /*1db0*/  FSEL R68, R8, R28, !P6 ;  /* 0x0000001c08447208 */ /* 0x000fe20007000000 */
[----:B------:R-:W-:Y:S01]  /*1dc0*/  DADD R6, -R10, R32 ;  /* 0x000000000a067229 */ /* 0x000fe20000000120 */
[----:B------:R-:W-:Y:S01]  /*1dd0*/  FSEL R69, R9, R29, !P6 ;  /* 0x0000001d09457208 */ /* 0x000fe20007000000 */
[----:B------:R-:W-:Y:S01]  /*1de0*/  DSETP.GEU.AND P6, PT, |R24|, |R62|, PT ;  /* 0x4000003e1800722a */ /* 0x000fe20003fce200 */
[----:B------:R-:W-:Y:S01]  /*1df0*/  FSEL R8, R66, RZ, P5 ;  /* 0x000000ff42087208 */ /* 0x000fe20002800000 */
[----:B------:R-:W-:Y:S01]  /*1e00*/  DMUL R30, R30, R54 ;  /* 0x000000361e1e7228 */ /* 0x000fe20000000000 */
[----:B------:R-:W-:Y:S01]  /*1e10*/  FSEL R9, R67, RZ, P5 ;  /* 0x000000ff43097208 */ /* 0x000fe20002800000 */
[----:B------:R-:W-:Y:S01]  /*1e20*/  DSETP.GEU.AND P5, PT, |R62|, |R48|, PT ;  /* 0x400000303e00722a */ /* 0x000fe20003fae200 */
[----:B------:R-:W-:Y:S01]  /*1e30*/  FSEL R28, R26, R24, !P2 ;  /* 0x000000181a1c7208 */ /* 0x000fe20005000000 */
[----:B------:R-:W-:Y:S01]  /*1e40*/  DADD R22, R22, R18 ;  /* 0x0000000016167229 */ /* 0x000fe20000000012 */
[----:B------:R-:W-:Y:S01]  /*1e50*/  FSEL R29, R27, R25, !P2 ;  /* 0x000000191b1d7208 */ /* 0x000fe20005000000 */
[----:B------:R-:W-:Y:S01]  /*1e60*/  DSETP.GTU.AND P2, PT, R64, RZ, PT ;  /* 0x000000ff4000722a */ /* 0x000fe20003f4c000 */
[----:B------:R-:W-:Y:S01]  /*1e70*/  FSEL R64, R24, R62, !P6 ;  /* 0x0000003e18407208 */ /* 0x000fe20007000000 */
[----:B------:R-:W-:Y:S01]  /*1e80*/  DMUL R26, R40, R6 ;  /* 0x00000006281a7228 */ /* 0x000fe20000000000 */
[----:B------:R-:W-:Y:S01]  /*1e90*/  FSEL R65, R25, R63, !P6 ;  /* 0x0000003f19417208 */ /* 0x000fe20007000000 */
[----:B------:R-:W-:Y:S01]  /*1ea0*/  DMUL R24, R68, 0.5 ;  /* 0x3fe0000044187828 */ /* 0x000fe20000000000 */
[----:B------:R-:W-:Y:S01]  /*1eb0*/  FSEL R48, R62, R48, !P5 ;  /* 0x000000303e307208 */ /* 0x000fe20006800000 */
[----:B------:R-:W-:Y:S01]  /*1ec0*/  DSETP.GEU.AND P6, PT, |R36|, |R40|, PT ;  /* 0x400000282400722a */ /* 0x000fe20003fce200 */
[----:B------:R-:W-:Y:S01]  /*1ed0*/  FSEL R49, R63, R49, !P5 ;  /* 0x000000313f317208 */ /* 0x000fe20006800000 */
[----:B------:R-:W-:Y:S01]  /*1ee0*/  DSETP.GEU.AND P5, PT, |R40|, |R6|, PT ;  /* 0x400000062800722a */ /* 0x000fe20003fae200 */
[----:B------:R-:W-:Y:S01]  /*1ef0*/  IMAD.MOV.U32 R3, RZ, RZ, R31 ;  /* 0x000000ffff037224 */ /* 0x000fe200078e001f */
[----:B------:R-:W-:-:S02]  /*1f00*/  DMUL R28, R28, 0.5 ;  /* 0x3fe000001c1c7828 */ /* 0x000fc40000000000 */
[----:B------:R-:W-:Y:S01]  /*1f10*/  FSEL R36, R36, R40, !P6 ;  /* 0x0000002824247208 */ /* 0x000fe20007000000 */
[----:B------:R-:W-:Y:S01]  /*1f20*/  DMUL R48, R48, 0.5 ;  /* 0x3fe0000030307828 */ /* 0x000fe20000000000 */
[----:B------:R-:W-:Y:S01]  /*1f30*/  FSEL R37, R37, R41, !P6 ;  /* 0x0000002925257208 */ /* 0x000fe20007000000 */
[----:B------:R-:W-:Y:S01]  /*1f40*/  DSETP.GTU.AND P6, PT, R26, RZ, PT ;  /* 0x000000ff1a00722a */ /* 0x000fe20003fcc000 */
[----:B------:R-:W-:Y:S01]  /*1f50*/  FSEL R40, R40, R6, !P5 ;  /* 0x0000000628287208 */ /* 0x000fe20006800000 */
[----:B------:R-:W-:Y:S01]  /*1f60*/  DADD R16, R20, -R16 ;  /* 0x0000000014107229 */ /* 0x000fe20000000810 */
[----:B------:R-:W-:Y:S01]  /*1f70*/  FSEL R41, R41, R7, !P5 ;  /* 0x0000000729297208 */ /* 0x000fe20006800000 */
[----:B------:R-:W-:Y:S01]  /*1f80*/  IMAD.MOV.U32 R20, RZ, RZ, R23 ;  /* 0x000000ffff147224 */ /* 0x000fe200078e0017 */
[----:B------:R-:W-:Y:S01]  /*1f90*/  FSEL R26, R24, RZ, P4 ;  /* 0x000000ff181a7208 */ /* 0x000fe20002000000 */
[----:B------:R-:W-:Y:S01]  /*1fa0*/  IMAD.MOV.U32 R24, RZ, RZ, R30 ;  /* 0x000000ffff187224 */ /* 0x000fe200078e001e */
[----:B------:R-:W-:Y:S01]  /*1fb0*/  FSEL R27, R25, RZ, P4 ;  /* 0x000000ff191b7208 */ /* 0x000fe20002000000 */
[----:B------:R-:W-:Y:S01]  /*1fc0*/  DSETP.MAX.AND P4, P5, R30, UR4, PT ;  /* 0x000000041e007e2a */ /* 0x000fe2000bd8f000 */
[----:B------:R-:W-:Y:S01]  /*1fd0*/  FSEL R62, R28, RZ, P0 ;  /* 0x000000ff1c3e7208 */ /* 0x000fe20000000000 */
[----:B------:R-:W-:Y:S01]  /*1fe0*/  DMUL R30, R64, 0.5 ;  /* 0x3fe00000401e7828 */ /* 0x000fe20000000000 */
[----:B------:R-:W-:Y:S01]  /*1ff0*/  FSEL R63, R29, RZ, P0 ;  /* 0x000000ff1d3f7208 */ /* 0x000fe20000000000 */
[----:B------:R-:W-:Y:S01]  /*2000*/  IMAD.U32 R21, RZ, RZ, UR6 ;  /* 0x00000006ff157e24 */ /* 0x000fe2000f8e00ff */
[----:B------:R-:W-:Y:S01]  /*2010*/  FSEL R65, R49, RZ, P3 ;  /* 0x000000ff31417208 */ /* 0x000fe20001800000 */
[----:B------:R-:W-:Y:S01]  /*2020*/  DADD R50, R50, R14 ;  /* 0x0000000032327229 */ /* 0x000fe2000000000e */
[----:B------:R-:W-:Y:S01]  /*2030*/  FSEL R64, R48, RZ, P3 ;  /* 0x000000ff30407208 */ /* 0x000fe20001800000 */
[----:B------:R-:W-:-:S02]  /*2040*/  DMUL R36, R36, 0.5 ;  /* 0x3fe0000024247828 */ /* 0x000fc40000000000 */
[----:B------:R-:W-:Y:S02]  /*2050*/  DMUL R40, R40, 0.5 ;  /* 0x3fe0000028287828 */ /* 0x000fe40000000000 */
[----:B------:R-:W-:Y:S01]  /*2060*/  FSEL R18, R30, RZ, P1 ;  /* 0x000000ff1e127208 */ /* 0x000fe20000800000 */
[----:B------:R-:W-:Y:S01]  /*2070*/  DADD R46, R46, -R26 ;  /* 0x000000002e2e7229 */ /* 0x000fe2000000081a */
[----:B------:R-:W-:Y:S01]  /*2080*/  FSEL R19, R31, RZ, P1 ;  /* 0x000000ff1f137208 */ /* 0x000fe20000800000 */
[----:B------:R-:W-:Y:S01]  /*2090*/  DSETP.MAX.AND P0, P1, R22, UR4, PT ;  /* 0x0000000416007e2a */ /* 0x000fe2000b90f000 */
[----:B------:R-:W-:Y:S01]  /*20a0*/  IMAD.MOV.U32 R26, RZ, RZ, R17 ;  /* 0x000000ffff1a7224 */ /* 0x000fe200078e0011 */
[----:B------:R-:W-:Y:S01]  /*20b0*/  DADD R44, R44, R62 ;  /* 0x000000002c2c7229 */ /* 0x000fe2000000003e */
[----:B------:R-:W-:Y:S01]  /*20c0*/  FSEL R30, R36, RZ, P2 ;  /* 0x000000ff241e7208 */ /* 0x000fe20001000000 */
[----:B------:R-:W-:Y:S01]  /*20d0*/  DADD R42, R42, -R64 ;  /* 0x000000002a2a7229 */ /* 0x000fe20000000840 */
[----:B------:R-:W-:Y:S01]  /*20e0*/  FSEL R31, R37, RZ, P2 ;  /* 0x000000ff251f7208 */ /* 0x000fe20001000000 */
[C-C-:B------:R-:W-:Y:S01]  /*20f0*/  DADD R36, -R18.reuse, R34.reuse ;  /* 0x0000000012247229 */ /* 0x140fe20000000122 */
[----:B------:R-:W-:Y:S01]  /*2100*/  FSEL R49, R20, UR6, P0 ;  /* 0x0000000614317c08 */ /* 0x000fe20008000000 */
[----:B------:R-:W-:Y:S01]  /*2110*/  UMOV UR6, UR4 ;  /* 0x0000000400067c82 */ /* 0x000fe20008000000 */
[----:B------:R-:W-:Y:S01]  /*2120*/  FSEL R28, R40, RZ, P6 ;  /* 0x000000ff281c7208 */ /* 0x000fe20003000000 */
[----:B------:R-:W-:Y:S01]  /*2130*/  DADD R34, R18, R34 ;  /* 0x0000000012227229 */ /* 0x000fe20000000022 */
[----:B------:R-:W-:Y:S01]  /*2140*/  SEL R48, R22, UR6, P0 ;  /* 0x0000000616307c07 */ /* 0x000fe20008000000 */
[----:B------:R-:W-:Y:S01]  /*2150*/  UMOV UR6, UR5 ;  /* 0x0000000500067c82 */ /* 0x000fe20008000000 */
[----:B------:R-:W-:Y:S01]  /*2160*/  FSEL R29, R41, RZ, P6 ;  /* 0x000000ff291d7208 */ /* 0x000fe20003000000 */
[----:B------:R-:W-:Y:S01]  /*2170*/  DADD R40, -R8, R38 ;  /* 0x0000000008287229 */ /* 0x000fe20000000126 */
[----:B------:R-:W-:Y:S01]  /*2180*/  @P1 LOP3.LUT R49, R21, 0x80000, RZ, 0xfc, !PT ;  /* 0x0008000015311812 */ /* 0x000fe200078efcff */
[----:B------:R-:W-:Y:S01]  /*2190*/  DADD R20, R12, R30 ;  /* 0x000000000c147229 */ /* 0x000fe2000000001e */
[----:B------:R-:W-:Y:S01]  /*21a0*/  MOV R14, UR6 ;  /* 0x00000006000e7c02 */ /* 0x000fe20008000f00 */
[----:B------:R-:W-:Y:S01]  /*21b0*/  DADD R38, R8, R38 ;  /* 0x0000000008267229 */ /* 0x000fe20000000026 */
[----:B------:R-:W1:Y:S01]  /*21c0*/  MUFU.RCP64H R15, R49 ;  /* 0x00000031000f7308 */ /* 0x000e620000001800 */
[----:B------:R-:W-:Y:S01]  /*21d0*/  FSEL R25, R3, UR6, P4 ;  /* 0x0000000603197c08 */ /* 0x000fe2000a000000 */
[----:B------:R-:W-:Y:S01]  /*21e0*/  UMOV UR6, UR4 ;  /* 0x0000000400067c82 */ /* 0x000fe20008000000 */
[----:B------:R-:W-:Y:S01]  /*21f0*/  @P5 LOP3.LUT R25, R14, 0x80000, RZ, 0xfc, !PT ;  /* 0x000800000e195812 */ /* 0x000fe200078efcff */
[----:B------:R-:W-:Y:S01]  /*2200*/  IMAD.MOV.U32 R14, RZ, RZ, 0x1 ;  /* 0x00000001ff0e7424 */ /* 0x000fe200078e00ff */
[----:B------:R-:W-:Y:S01]  /*2210*/  DSETP.MAX.AND P3, P0, R20, UR4, PT ;  /* 0x0000000414007e2a */ /* 0x000fe2000b86f000 */
[----:B------:R-:W-:Y:S01]  /*2220*/  SEL R24, R24, UR6, P4 ;  /* 0x0000000618187c07 */ /* 0x000fe2000a000000 */
[----:B------:R-:W-:Y:S01]  /*2230*/  DADD R8, R52, -R4 ;  /* 0x0000000034087229 */ /* 0x000fe20000000804 */
[----:B------:R-:W-:Y:S01]  /*2240*/  IMAD.MOV.U32 R3, RZ, RZ, R20 ;  /* 0x000000ffff037224 */ /* 0x000fe200078e0014 */
[----:B------:R-:W-:Y:S01]  /*2250*/  MOV R20, UR7 ;  /* 0x0000000700147c02 */ /* 0x000fe20008000f00 */
[----:B------:R-:W-:Y:S01]  /*2260*/  DSETP.MAX.AND P1, P4, R16, UR4, PT ;  /* 0x0000000410007e2a */ /* 0x000fe2000bc2f000 */
[----:B------:R-:W-:Y:S01]  /*2270*/  IMAD.MOV.U32 R30, RZ, RZ, R16 ;  /* 0x000000ffff1e7224 */ /* 0x000fe200078e0010 */
[----:B------:R-:W-:-:S02]  /*2280*/  DADD R24, -R32, R24 ;  /* 0x0000000020187229 */ /* 0x000fc40000000118 */
[C-C-:B------:R-:W-:Y:S02]  /*2290*/  DADD R12, R10.reuse, -R28.reuse ;  /* 0x000000000a0c7229 */ /* 0x140fe4000000081c */
[----:B------:R-:W-:Y:S02]  /*22a0*/  DADD R10, R10, R28 ;  /* 0x000000000a0a7229 */ /* 0x000fe4000000001c */
[----:B-1----:R-:W-:Y:S01]  /*22b0*/  DFMA R22, -R48, R14, 1 ;  /* 0x3ff000003016742b */ /* 0x002fe2000000010e */
[----:B------:R-:W-:Y:S01]  /*22c0*/  IMAD.MOV.U32 R28, RZ, RZ, R8 ;  /* 0x000000ffff1c7224 */ /* 0x000fe200078e0008 */
[----:B------:R-:W-:Y:S02]  /*22d0*/  DSETP.MAX.AND P2, P5, R8, UR4, PT ;  /* 0x0000000408007e2a */ /* 0x000fe4000bd4f000 */
[C---:B------:R-:W-:Y:S02]  /*22e0*/  DMUL R18, R6.reuse, R24 ;  /* 0x0000001806127228 */ /* 0x040fe40000000000 */
[----:B------:R-:W-:Y:S01]  /*22f0*/  DSETP.GEU.AND P6, PT, |R6|, |R24|, PT ;  /* 0x400000180600722a */ /* 0x000fe20003fce200 */
[----:B------:R-:W-:Y:S01]  /*2300*/  IMAD.MOV.U32 R66, RZ, RZ, R12 ;  /* 0x000000ffff427224 */ /* 0x000fe200078e000c */
[----:B------:R-:W-:-:S04]  /*2310*/  DFMA R22, R22, R22, R22 ;  /* 0x000000161616722b */ /* 0x000fc80000000016 */
[----:B------:R-:W-:Y:S02]  /*2320*/  FSEL R6, R6, R24, !P6 ;  /* 0x0000001806067208 */ /* 0x000fe40007000000 */
[----:B------:R-:W-:Y:S02]  /*2330*/  FSEL R7, R7, R25, !P6 ;  /* 0x0000001907077208 */ /* 0x000fe40007000000 */
[----:B------:R-:W-:Y:S01]  /*2340*/  DFMA R22, R14, R22, R14 ;  /* 0x000000160e16722b */ /* 0x000fe2000000000e */
[----:B------:R-:W-:Y:S02]  /*2350*/  FSEL R15, R21, UR7, P3 ;  /* 0x00000007150f7c08 */ /* 0x000fe40009800000 */
[----:B------:R-:W-:Y:S01]  /*2360*/  SEL R14, R3, UR6, P3 ;  /* 0x00000006030e7c07 */ /* 0x000fe20009800000 */
[----:B------:R-:W-:Y:S01]  /*2370*/  IMAD.MOV.U32 R3, RZ, RZ, R9 ;  /* 0x000000ffff037224 */ /* 0x000fe200078e0009 */
[----:B------:R-:W-:Y:S01]  /*2380*/  @P0 LOP3.LUT R15, R20, 0x80000, RZ, 0xfc, !PT ;  /* 0x00080000140f0812 */ /* 0x000fe200078efcff */
[----:B------:R-:W-:Y:S01]  /*2390*/  DADD R8, R52, R4 ;  /* 0x0000000034087229 */ /* 0x000fe20000000004 */
[----:B------:R-:W-:Y:S01]  /*23a0*/  UMOV UR6, UR5 ;  /* 0x0000000500067c82 */ /* 0x000fe20008000000 */
[----:B------:R-:W-:Y:S01]  /*23b0*/  DFMA R16, -R48, R22, 1 ;  /* 0x3ff000003010742b */ /* 0x000fe20000000116 */
[----:B------:R-:W-:Y:S01]  /*23c0*/  FSEL R29, R3, UR6, P2 ;  /* 0x00000006031d7c08 */ /* 0x000fe20009000000 */
[----:B------:R-:W-:Y:S01]  /*23d0*/  DSETP.GTU.AND P3, PT, R18, RZ, PT ;  /* 0x000000ff1200722a */ /* 0x000fe20003f6c000 */
[----:B------:R-:W-:Y:S01]  /*23e0*/  MOV R3, R11 ;  /* 0x0000000b00037202 */ /* 0x000fe20000000f00 */
[----:B0-----:R-:W-:Y:S01]  /*23f0*/  DMUL R4, R14, UR8 ;  /* 0x000000080e047c28 */ /* 0x001fe20008000000 */
[----:B------:R-:W-:Y:S01]  /*2400*/  UMOV UR8, UR5 ;  /* 0x0000000500087c82 */ /* 0x000fe20008000000 */
[----:B------:R-:W-:Y:S01]  /*2410*/  DSETP.MAX.AND P0, P6, R8, UR4, PT ;  /* 0x0000000408007e2a */ /* 0x000fe2000be0f000 */
[----:B------:R-:W-:Y:S01]  /*2420*/  IMAD.U32 R21, RZ, RZ, UR8 ;  /* 0x00000008ff157e24 */ /* 0x000fe2000f8e00ff */
[----:B------:R-:W-:Y:S01]  /*2430*/  DFMA R16, R22, R16, R22 ;  /* 0x000000101610722b */ /* 0x000fe20000000016 */
[----:B------:R-:W-:Y:S01]  /*2440*/  IMAD.MOV.U32 R20, RZ, RZ, R9 ;  /* 0x000000ffff147224 */ /* 0x000fe200078e0009 */
[----:B------:R-:W-:Y:S01]  /*2450*/  DMUL R6, R6, 0.5 ;  /* 0x3fe0000006067828 */ /* 0x000fe20000000000 */
[----:B------:R-:W-:Y:S01]  /*2460*/  FSEL R31, R26, UR8, P1 ;  /* 0x000000081a1f7c08 */ /* 0x000fe20008800000 */
[----:B------:R-:W-:Y:S01]  /*2470*/  IMAD.U32 R22, RZ, RZ, UR6 ;  /* 0x00000006ff167e24 */ /* 0x000fe2000f8e00ff */
[----:B------:R-:W-:Y:S01]  /*2480*/  @P4 LOP3.LUT R31, R21, 0x80000, RZ, 0xfc, !PT ;  /* 0x00080000151f4812 */ /* 0x000fe200078efcff */
[----:B------:R-:W-:Y:S01]  /*2490*/  IMAD.U32 R9, RZ, RZ, UR6 ;  /* 0x00000006ff097e24 */ /* 0x000fe2000f8e00ff */
[----:B------:R-:W-:Y:S01]  /*24a0*/  FSEL R27, R20, UR7, P0 ;  /* 0x00000007141b7c08 */ /* 0x000fe20008000000 */
[----:B------:R-:W-:Y:S01]  /*24b0*/  DMUL R18, R4, R16 ;  /* 0x0000001004127228 */ /* 0x000fe20000000000 */
[----:B------:R-:W-:Y:S01]  /*24c0*/  MOV R23, UR7 ;  /* 0x0000000700177c02 */ /* 0x000fe20008000f00 */
[----:B------:R-:W-:Y:S01]  /*24d0*/  UMOV UR9, UR4 ;  /* 0x0000000400097c82 */ /* 0x000fe20008000000 */
[----:B------:R-:W-:Y:S01]  /*24e0*/  @P5 LOP3.LUT R29, R22, 0x80000, RZ, 0xfc, !PT ;  /* 0x00080000161d5812 */ /* 0x000fe200078efcff */
[----:B------:R-:W-:Y:S01]  /*24f0*/  DSETP.MAX.AND P4, P5, R12, UR4, PT ;  /* 0x000000040c007e2a */ /* 0x000fe2000bd8f000 */
[----:B------:R-:W-:Y:S01]  /*2500*/  @P6 LOP3.LUT R27, R23, 0x80000, RZ, 0xfc, !PT ;  /* 0x00080000171b6812 */ /* 0x000fe200078efcff */
[----:B------:R-:W-:Y:S01]  /*2510*/  IMAD.U32 R12, RZ, RZ, UR7 ;  /* 0x00000007ff0c7e24 */ /* 0x000fe2000f8e00ff */
[----:B------:R-:W-:Y:S01]  /*2520*/  FSEL R22, R6, RZ, P3 ;  /* 0x000000ff06167208 */ /* 0x000fe20001800000 */
[----:B------:R-:W-:Y:S01]  /*2530*/  DFMA R20, -R48, R18, R4 ;  /* 0x000000123014722b */ /* 0x000fe20000000104 */
[----:B------:R-:W-:Y:S01]  /*2540*/  FSEL R23, R7, RZ, P3 ;  /* 0x000000ff07177208 */ /* 0x000fe20001800000 */
[----:B------:R-:W-:Y:S01]  /*2550*/  DSETP.MAX.AND P3, P6, R10, UR4, PT ;  /* 0x000000040a007e2a */ /* 0x000fe2000be6f000 */
[----:B------:R-:W-:Y:S01]  /*2560*/  FSEL R67, R13, UR6, P4 ;  /* 0x000000060d437c08 */ /* 0x000fe2000a000000 */
[----:B------:R-:W-:Y:S01]  /*2570*/  UMOV UR6, UR4 ;  /* 0x0000000400067c82 */ /* 0x000fe20008000000 */
[----:B------:R-:W-:Y:S01]  /*2580*/  SEL R30, R30, UR9, P1 ;  /* 0x000000091e1e7c07 */ /* 0x000fe20008800000 */
[----:B------:R-:W-:Y:S01]  /*2590*/  UMOV UR8, UR4 ;  /* 0x0000000400087c82 */ /* 0x000fe20008000000 */
[----:B------:R-:W-:Y:S01]  /*25a0*/  FSETP.GEU.AND P1, PT, |R5|, 6.5827683646048100446e-37, PT ;  /* 0x036000000500780b */ /* 0x000fe20003f2e200 */
[----:B------:R-:W-:Y:S01]  /*25b0*/  DFMA R6, R16, R20, R18 ;  /* 0x000000141006722b */ /* 0x000fe20000000012 */
[----:B------:R-:W-:Y:S01]  /*25c0*/  FSEL R25, R3, UR7, P3 ;  /* 0x0000000703197c08 */ /* 0x000fe20009800000 */
[----:B------:R-:W-:Y:S01]  /*25d0*/  UMOV UR7, UR4 ;  /* 0x0000000400077c82 */ /* 0x000fe20008000000 */
[----:B------:R-:W-:Y:S01]  /*25e0*/  @P5 LOP3.LUT R67, R9, 0x80000, RZ, 0xfc, !PT ;  /* 0x0008000009435812 */ /* 0x000fe200078efcff */
[----:B------:R-:W-:Y:S01]  /*25f0*/  DADD R32, R32, -R22 ;  /* 0x0000000020207229 */ /* 0x000fe20000000816 */
[----:B------:R-:W-:-:S02]  /*2600*/  SEL R28, R28, UR6, P2 ;  /* 0x000000061c1c7c07 */ /* 0x000fc40009000000 */
[----:B------:R-:W-:Y:S02]  /*2610*/  SEL R26, R8, UR8, P0 ;  /* 0x00000008081a7c07 */ /* 0x000fe40008000000 */
[----:B------:R-:W-:Y:S01]  /*2620*/  SEL R66, R66, UR7, P4 ;  /* 0x0000000742427c07 */ /* 0x000fe2000a000000 */
[----:B------:R-:W-:Y:S01]  /*2630*/  FFMA R3, RZ, R49, R7 ;  /* 0x00000031ff037223 */ /* 0x000fe20000000007 */
[----:B------:R-:W-:Y:S02]  /*2640*/  SEL R24, R10, UR4, P3 ;  /* 0x000000040a187c07 */ /* 0x000fe40009800000 */
[----:B------:R-:W-:Y:S02]  /*2650*/  @P6 LOP3.LUT R25, R12, 0x80000, RZ, 0xfc, !PT ;  /* 0x000800000c196812 */ /* 0x000fe400078efcff */
        /* <DEDUP_REMOVED lines=9> */
.L_x_50:
[----:B------:R-:W-:Y:S05]  /*26f0*/  BSYNC.RECONVERGENT B1 ;  /* 0x0000000000017941 */ /* 0x000fea0003800200 */
.L_x_49:
[----:B------:R-:W0:Y:S01]  /*2700*/  MUFU.RSQ64H R5, R7 ;  /* 0x0000000700057308 */ /* 0x000e220000001c00 */
[----:B------:R-:W-:Y:S01]  /*2710*/  VIADD R4, R7, 0xfcb00000 ;  /* 0xfcb0000007047836 */ /* 0x000fe20000000000 */
[----:B------:R-:W-:Y:S01]  /*2720*/  BSSY.RECONVERGENT B0, `(.L_x_51) ;  /* 0x0000017000007945 */ /* 0x000fe20003800200 */
[----:B------:R-:W-:Y:S02]  /*2730*/  IMAD.MOV.U32 R10, RZ, RZ, 0x0 ;  /* 0x00000000ff0a7424 */ /* 0x000fe400078e00ff */
[----:B------:R-:W-:Y:S01]  /*2740*/  IMAD.MOV.U32 R11, RZ, RZ, 0x3fd80000 ;  /* 0x3fd80000ff0b7424 */ /* 0x000fe200078e00ff */
[----:B------:R-:W-:Y:S01]  /*2750*/  ISETP.GE.U32.AND P0, PT, R4, 0x7ca00000, PT ;  /* 0x7ca000000400780c */ /* 0x000fe20003f06070 */
[----:B0-----:R-:W-:-:S08]  /*2760*/  DMUL R8, R4, R4 ;  /* 0x0000000404087228 */ /* 0x001fd00000000000 */
[----:B------:R-:W-:-:S08]  /*2770*/  DFMA R8, -R8, R6, 1 ;  /* 0x3ff000000808742b */ /* 0x000fd00000000106 */
[----:B------:R-:W-:Y:S02]  /*2780*/  DFMA R10, R8, R10, 0.5 ;  /* 0x3fe00000080a742b */ /* 0x000fe4000000000a */
[----:B------:R-:W-:-:S08]  /*2790*/  DMUL R8, R4, R8 ;  /* 0x0000000804087228 */ /* 0x000fd00000000000 */
[----:B------:R-:W-:-:S08]  /*27a0*/  DFMA R10, R10, R8, R4 ;  /* 0x000000080a0a722b */ /* 0x000fd00000000004 */
[----:B------:R-:W-:Y:S02]  /*27b0*/  DMUL R16, R10, R6 ;  /* 0x000000060a107228 */ /* 0x000fe40000000000 */
[----:B------:R-:W-:Y:S01]  /*27c0*/  VIADD R9, R11, 0xfff00000 ;  /* 0xfff000000b097836 */ /* 0x000fe20000000000 */
[----:B------:R-:W-:-:S05]  /*27d0*/  MOV R8, R10 ;  /* 0x0000000a00087202 */ /* 0x000fca0000000f00 */
[----:B------:R-:W-:-:S08]  /*27e0*/  DFMA R18, R16, -R16, R6 ;  /* 0x800000101012722b */ /* 0x000fd00000000006 */
[----:B------:R-:W-:Y:S01]  /*27f0*/  DFMA R12, R18, R8, R16 ;  /* 0x00000008120c722b */ /* 0x000fe20000000010 */
[----:B------:R-:W-:Y:S10]  /*2800*/  @!P0 BRA `(.L_x_52) ;  /* 0x0000000000208947 */ /* 0x000ff40003800000 */
[----:B------:R-:W-:Y:S02]  /*2810*/  IMAD.MOV.U32 R8, RZ, RZ, R10 ;  /* 0x000000ffff087224 */ /* 0x000fe400078e000a */
[----:B------:R-:W-:Y:S01]  /*2820*/  IMAD.MOV.U32 R3, RZ, RZ, R4 ;  /* 0x000000ffff037224 */ /* 0x000fe200078e0004 */
[----:B------:R-:W-:Y:S01]  /*2830*/  MOV R4, 0x2870 ;  /* 0x0000287000047802 */ /* 0x000fe20000000f00 */
[----:B------:R-:W-:Y:S02]  /*2840*/  IMAD.MOV.U32 R10, RZ, RZ, R18 ;  /* 0x000000ffff0a7224 */ /* 0x000fe400078e0012 */
[----:B------:R-:W-:-:S07]  /*2850*/  IMAD.MOV.U32 R11, RZ, RZ, R19 ;  /* 0x000000ffff0b7224 */ /* 0x000fce00078e0013 */
[----:B------:R-:W-:Y:S05]  /*2860*/  CALL.REL.NOINC `($__internal_3_$__cuda_sm20_dsqrt_rn_f64_mediumpath_v1) ;  /* 0x0000002800d87944 */ /* 0x000fea0003c00000 */
[----:B------:R-:W-:Y:S01]  /*2870*/  MOV R12, R6 ;  /* 0x00000006000c7202 */ /* 0x000fe20000000f00 */
[----:B------:R-:W-:-:S07]  /*2880*/  IMAD.MOV.U32 R13, RZ, RZ, R7 ;  /* 0x000000ffff0d7224 */ /* 0x000fce00078e0007 */
.L_x_52:
[----:B------:R-:W-:Y:S05]  /*2890*/  BSYNC.RECONVERGENT B0 ;  /* 0x0000000000007941 */ /* 0x000fea0003800200 */
.L_x_51:
[----:B------:R-:W0:Y:S01]  /*28a0*/  MUFU.RCP64H R5, R29 ;  /* 0x0000001d00057308 */ /* 0x000e220000001800 */
[----:B------:R-:W-:Y:S01]  /*28b0*/  IMAD.MOV.U32 R4, RZ, RZ, 0x1 ;  /* 0x00000001ff047424 */ /* 0x000fe200078e00ff */
[----:B------:R-:W1:Y:S01]  /*28c0*/  LDCU.64 UR4, c[0x0][0x3b0] ;  /* 0x00007600ff0477ac */ /* 0x000e620008000a00 */
[----:B------:R-:W-:Y:S04]  /*28d0*/  BSSY.RECONVERGENT B1, `(.L_x_53) ;  /* 0x0000015000017945 */ /* 0x000fe80003800200 */
[----:B0-----:R-:W-:Y:S02]  /*28e0*/  DFMA R6, -R28, R4, 1 ;  /* 0x3ff000001c06742b */ /* 0x001fe40000000104 */
[----:B-1----:R-:W-:-:S06]  /*28f0*/  DMUL R10, R66, UR4 ;  /* 0x00000004420a7c28 */ /* 0x002fcc0008000000 */
[----:B------:R-:W-:-:S04]  /*2900*/  DFMA R6, R6, R6, R6 ;  /* 0x000000060606722b */ /* 0x000fc80000000006 */
[----:B------:R-:W-:-:S04]  /*2910*/  FSETP.GEU.AND P1, PT, |R11|, 6.5827683646048100446e-37, PT ;  /* 0x036000000b00780b */ /* 0x000fc80003f2e200 */
        /* <DEDUP_REMOVED lines=15> */
[----:B------:R-:W-:-:S07]  /*2a10*/  IMAD.MOV.U32 R7, RZ, RZ, R3 ;  /* 0x000000ffff077224 */ /* 0x000fce00078e0003 */
.L_x_54:
[----:B------:R-:W-:Y:S05]  /*2a20*/  BSYNC.RECONVERGENT B1 ;  /* 0x0000000000017941 */ /* 0x000fea0003800200 */
.L_x_53:
        /* <DEDUP_REMOVED lines=18> */
[----:B------:R-:W-:Y:S01]  /*2b50*/  MOV R11, R21 ;  /* 0x00000015000b7202 */ /* 0x000fe20000000f00 */
[----:B------:R-:W-:Y:S01]  /*2b60*/  IMAD.MOV.U32 R3, RZ, RZ, R4 ;  /* 0x000000ffff037224 */ /* 0x000fe200078e0004 */
[----:B------:R-:W-:Y:S01]  /*2b70*/  MOV R4, 0x2bc0 ;  /* 0x00002bc000047802 */ /* 0x000fe20000000f00 */
[----:B------:R-:W-:Y:S02]  /*2b80*/  IMAD.MOV.U32 R10, RZ, RZ, R20 ;  /* 0x000000ffff0a7224 */ /* 0x000fe400078e0014 */
[----:B------:R-:W-:Y:S02]  /*2b90*/  IMAD.MOV.U32 R16, RZ, RZ, R18 ;  /* 0x000000ffff107224 */ /* 0x000fe400078e0012 */
[----:B------:R-:W-:-:S07]  /*2ba0*/  IMAD.MOV.U32 R17, RZ, RZ, R19 ;  /* 0x000000ffff117224 */ /* 0x000fce00078e0013 */
[----:B------:R-:W-:Y:S05]  /*2bb0*/  CALL.REL.NOINC `($__internal_3_$__cuda_sm20_dsqrt_rn_f64_mediumpath_v1) ;  /* 0x0000002800047944 */ /* 0x000fea0003c00000 */
[----:B------:R-:W-:Y:S01]  /*2bc0*/  IMAD.MOV.U32 R10, RZ, RZ, R6 ;  /* 0x000000ffff0a7224 */ /* 0x000fe200078e0006 */
[----:B------:R-:W-:-:S07]  /*2bd0*/  MOV R11, R7 ;  /* 0x00000007000b7202 */ /* 0x000fce0000000f00 */
.L_x_56:
[----:B------:R-:W-:Y:S05]  /*2be0*/  BSYNC.RECONVERGENT B0 ;  /* 0x0000000000007941 */ /* 0x000fea0003800200 */
.L_x_55:
[----:B------:R-:W0:Y:S01]  /*2bf0*/  MUFU.RCP64H R5, R55 ;  /* 0x0000003700057308 */ /* 0x000e220000001800 */
[----:B------:R-:W-:Y:S01]  /*2c00*/  IMAD.MOV.U32 R4, RZ, RZ, 0x1 ;  /* 0x00000001ff047424 */ /* 0x000fe200078e00ff */
[----:B------:R-:W-:Y:S01]  /*2c10*/  FSETP.GEU.AND P1, PT, |R15|, 6.5827683646048100446e-37, PT ;  /* 0x036000000f00780b */ /* 0x000fe20003f2e200 */
[----:B------:R-:W-:Y:S04]  /*2c20*/  BSSY.RECONVERGENT B1, `(.L_x_57) ;  /* 0x0000014000017945 */ /* 0x000fe80003800200 */
[----:B0-----:R-:W-:-:S08]  /*2c30*/  DFMA R6, R4, -R54, 1 ;  /* 0x3ff000000406742b */ /* 0x001fd00000000836 */
[----:B------:R-:W-:-:S08]  /*2c40*/  DFMA R6, R6, R6, R6 ;  /* 0x000000060606722b */ /* 0x000fd00000000006 */
[----:B------:R-:W-:-:S08]  /*2c50*/  DFMA R6, R4, R6, R4 ;  /* 0x000000060406722b */ /* 0x000fd00000000004 */
[----:B------:R-:W-:-:S08]  /*2c60*/  DFMA R4, R6, -R54, 1 ;  /* 0x3ff000000604742b */ /* 0x000fd00000000836 */
[----:B------:R-:W-:-:S08]  /*2c70*/  DFMA R4, R6, R4, R6 ;  /* 0x000000040604722b */ /* 0x000fd00000000006 */
[----:B------:R-:W-:-:S08]  /*2c80*/  DMUL R22, R14, R4 ;  /* 0x000000040e167228 */ /* 0x000fd00000000000 */
[----:B------:R-:W-:-:S08]  /*2c90*/  DFMA R6, R22, -R54, R14 ;  /* 0x800000361606722b */ /* 0x000fd0000000000e */
        /* <DEDUP_REMOVED lines=12> */
.L_x_58:
[----:B------:R-:W-:Y:S05]  /*2d60*/  BSYNC.RECONVERGENT B1 ;  /* 0x0000000000017941 */ /* 0x000fea0003800200 */
.L_x_57:
        /* <DEDUP_REMOVED lines=11> */
[----:B------:R-:W-:Y:S02]  /*2e20*/  DFMA R6, R8, R4, R6 ;  /* 0x000000040806722b */ /* 0x000fe40000000006 */
[----:B------:R-:W-:-:S08]  /*2e30*/  DMUL R4, R48, 0.5 ;  /* 0x3fe0000030047828 */ /* 0x000fd00000000000 */
[----:B------:R-:W-:Y:S01]  /*2e40*/  FFMA R3, RZ, R55, R7 ;  /* 0x00000037ff037223 */ /* 0x000fe20000000007 */
[----:B------:R-:W-:-:S04]  /*2e50*/  DMUL R4, R50, R4 ;  /* 0x0000000432047228 */ /* 0x000fc80000000000 */
[----:B------:R-:W-:-:S04]  /*2e60*/  FSETP.GT.AND P0, PT, |R3|, 1.469367938527859385e-39, PT ;  /* 0x001000000300780b */ /* 0x000fc80003f04200 */
[----:B------:R-:W-:-:S09]  /*2e70*/  DFMA R22, R50, R4, R22 ;  /* 0x000000043216722b */ /* 0x000fd20000000016 */
        /* <DEDUP_REMOVED lines=8> */
.L_x_60:
[----:B------:R-:W-:Y:S05]  /*2f00*/  BSYNC.RECONVERGENT B1 ;  /* 0x0000000000017941 */ /* 0x000fea0003800200 */
.L_x_59:
[----:B------:R-:W-:Y:S01]  /*2f10*/  DADD R8, R50, -R12 ;  /* 0x0000000032087229 */ /* 0x000fe2000000080c */
[----:B------:R-:W-:Y:S01]  /*2f20*/  BSSY.RECONVERGENT B1, `(.L_x_61) ;  /* 0x0000080000017945 */ /* 0x000fe20003800200 */
[----:B------:R-:W-:Y:S02]  /*2f30*/  DADD R16, R40, -R10 ;  /* 0x0000000028107229 */ /* 0x000fe4000000080a */
[----:B------:R-:W-:Y:S02]  /*2f40*/  DADD R12, R50, R12 ;  /* 0x00000000320c7229 */ /* 0x000fe4000000000c */
[----:B------:R-:W-:Y:S02]  /*2f50*/  DADD R10, R40, R10 ;  /* 0x00000000280a7229 */ /* 0x000fe4000000000a */
[----:B------:R-:W-:Y:S02]  /*2f60*/  DMUL R4, R28, 0.5 ;  /* 0x3fe000001c047828 */ /* 0x000fe40000000000 */
[----:B------:R-:W-:Y:S01]  /*2f70*/  DSETP.MIN.AND P0, P1, R8, R16, PT ;  /* 0x000000100800722a */ /* 0x000fe20003900000 */
[----:B------:R-:W-:Y:S01]  /*2f80*/  MOV R3, R9 ;  /* 0x0000000900037202 */ /* 0x000fe20000000f00 */
[----:B------:R-:W-:Y:S01]  /*2f90*/  IMAD.MOV.U32 R18, RZ, RZ, R8 ;  /* 0x000000ffff127224 */ /* 0x000fe200078e0008 */
[----:B------:R-:W-:Y:S01]  /*2fa0*/  DADD R8, R14, R22 ;  /* 0x000000000e087229 */ /* 0x000fe20000000016 */
[----:B------:R-:W-:Y:S01]  /*2fb0*/  IMAD.MOV.U32 R19, RZ, RZ, R16 ;  /* 0x000000ffff137224 */ /* 0x000fe200078e0010 */
[----:B------:R-:W-:Y:S01]  /*2fc0*/  DSETP.MAX.AND P2, P3, R12, R10, PT ;  /* 0x0000000a0c00722a */ /* 0x000fe20003b4f000 */
[----:B------:R-:W-:Y:S01]  /*2fd0*/  FSEL R3, R3, R17, P0 ;  /* 0x0000001103037208 */ /* 0x000fe20000000000 */
[----:B------:R-:W-:Y:S01]  /*2fe0*/  DMUL R20, R48, R50 ;  /* 0x0000003230147228 */ /* 0x000fe20000000000 */
[----:B------:R-:W-:Y:S01]  /*2ff0*/  IMAD.MOV.U32 R62, RZ, RZ, R11 ;  /* 0x000000ffff3e7224 */ /* 0x000fe200078e000b */
[----:B------:R-:W-:Y:S01]  /*3000*/  SEL R18, R18, R19, P0 ;  /* 0x0000001312127207 */ /* 0x000fe20000000000 */
[----:B------:R-:W-:-:S04]  /*3010*/  DMUL R4, R40, R4 ;  /* 0x0000000428047228 */ /* 0x000fc80000000000 */
[----:B------:R-:W-:Y:S01]  /*3020*/  @P1 LOP3.LUT R3, R17, 0x80000, RZ, 0xfc, !PT ;  /* 0x0008000011031812 */ /* 0x000fe200078efcff */
[C---:B------:R-:W-:Y:S02]  /*3030*/  DMUL R16, R50.reuse, R8 ;  /* 0x0000000832107228 */ /* 0x040fe40000000000 */
[----:B------:R-:W-:Y:S01]  /*3040*/  DFMA R14, R50, R20, R14 ;  /* 0x00000014320e722b */ /* 0x000fe2000000000e */
[----:B------:R-:W-:Y:S01]  /*3050*/  FSEL R9, R13, R62, P2 ;  /* 0x0000003e0d097208 */ /* 0x000fe20001000000 */
[----:B------:R-:W-:Y:S01]  /*3060*/  IMAD.MOV.U32 R19, RZ, RZ, R3 ;  /* 0x000000ffff137224 */ /* 0x000fe200078e0003 */
[----:B------:R-:W-:Y:S01]  /*3070*/  @P3 LOP3.LUT R9, R62, 0x80000, RZ, 0xfc, !PT ;  /* 0x000800003e093812 */ /* 0x000fe200078efcff */
[----:B------:R-:W-:Y:S01]  /*3080*/  IMAD.MOV.U32 R8, RZ, RZ, R12 ;  /* 0x000000ffff087224 */ /* 0x000fe200078e000c */
[----:B------:R-:W-:Y:S01]  /*3090*/  DFMA R12, R40, R4, R6 ;  /* 0x00000004280c722b */ /* 0x000fe20000000006 */
[----:B------:R-:W-:Y:S01]  /*30a0*/  MOV R74, R20 ;  /* 0x00000014004a7202 */ /* 0x000fe20000000f00 */
[----:B------:R-:W-:Y:S01]  /*30b0*/  IMAD.MOV.U32 R75, RZ, RZ, R21 ;  /* 0x000000ffff4b7224 */ /* 0x000fe200078e0015 */
[----:B------:R-:W-:Y:S01]  /*30c0*/  DSETP.GE.AND P0, PT, R18, RZ, PT ;  /* 0x000000ff1200722a */ /* 0x000fe20003f06000 */
[----:B------:R-:W-:Y:S01]  /*30d0*/  SEL R10, R8, R10, P2 ;  /* 0x0000000a080a7207 */ /* 0x000fe20001000000 */
[----:B------:R-:W-:Y:S01]  /*30e0*/  IMAD.MOV.U32 R62, RZ, RZ, R14 ;  /* 0x000000ffff3e7224 */ /* 0x000fe200078e000e */
[----:B------:R-:W-:Y:S01]  /*30f0*/  MOV R65, R17 ;  /* 0x0000001100417202 */ /* 0x000fe20000000f00 */
[----:B------:R-:W-:-:S02]  /*3100*/  IMAD.MOV.U32 R63, RZ, RZ, R15 ;  /* 0x000000ffff3f7224 */ /* 0x000fc400078e000f */
[----:B------:R-:W-:Y:S02]  /*3110*/  IMAD.MOV.U32 R64, RZ, RZ, R16 ;  /* 0x000000ffff407224 */ /* 0x000fe400078e0010 */
[----:B------:R-:W-:-:S06]  /*3120*/  IMAD.MOV.U32 R11, RZ, RZ, R9 ;  /* 0x000000ffff0b7224 */ /* 0x000fcc00078e0009 */
[----:B------:R-:W-:Y:S05]  /*3130*/  @P0 BRA `(.L_x_62) ;  /* 0x0000000400780947 */ /* 0x000fea0003800000 */
[----:B------:R-:W-:Y:S02]  /*3140*/  DSETP.GTU.AND P0, PT, R10, RZ, PT ;  /* 0x000000ff0a00722a */ /* 0x000fe40003f0c000 */
[----:B------:R-:W-:Y:S02]  /*3150*/  DMUL R74, R28, R40 ;  /* 0x000000281c4a7228 */ /* 0x000fe40000000000 */
[----:B------:R-:W-:-:S06]  /*3160*/  DADD R64, R66, R12 ;  /* 0x0000000042407229 */ /* 0x000fcc000000000c */
[C---:B------:R-:W-:Y:S02]  /*3170*/  DFMA R62, R40.reuse, R74, R66 ;  /* 0x0000004a283e722b */ /* 0x040fe40000000042 */
[----:B------:R-:W-:Y:S02]  /*3180*/  DMUL R64, R40, R64 ;  /* 0x0000004028407228 */ /* 0x000fe40000000000 */
[----:B------:R-:W-:Y:S09]  /*3190*/  @!P0 BRA `(.L_x_62) ;  /* 0x0000000400608947 */ /* 0x000ff20003800000 */
[C---:B------:R-:W-:Y:S01]  /*31a0*/  DADD R66, -R18.reuse, R10 ;  /* 0x0000000012427229 */ /* 0x040fe2000000010a */
[----:B------:R-:W-:Y:S01]  /*31b0*/  IMAD.MOV.U32 R6, RZ, RZ, 0x1 ;  /* 0x00000001ff067424 */ /* 0x000fe200078e00ff */
[----:B------:R-:W-:Y:S01]  /*31c0*/  DMUL R68, R18, R10 ;  /* 0x0000000a12447228 */ /* 0x000fe20000000000 */
[----:B------:R-:W-:Y:S03]  /*31d0*/  BSSY.RECONVERGENT B2, `(.L_x_63) ;  /* 0x0000019000027945 */ /* 0x000fe60003800200 */
[----:B------:R-:W0:Y:S02]  /*31e0*/  MUFU.RCP64H R7, R67 ;  /* 0x0000004300077308 */ /* 0x000e240000001800 */
[----:B0-----:R-:W-:-:S08]  /*31f0*/  DFMA R4, -R66, R6, 1 ;  /* 0x3ff000004204742b */ /* 0x001fd00000000106 */
[----:B------:R-:W-:Y:S02]  /*3200*/  DFMA R8, R4, R4, R4 ;  /* 0x000000040408722b */ /* 0x000fe40000000004 */
[----:B------:R-:W-:-:S06]  /*3210*/  DMUL R4, R18, R74 ;  /* 0x0000004a12047228 */ /* 0x000fcc0000000000 */
[----:B------:R-:W-:Y:S02]  /*3220*/  DFMA R8, R6, R8, R6 ;  /* 0x000000080608722b */ /* 0x000fe40000000006 */
[----:B------:R-:W-:Y:S02]  /*3230*/  DADD R6, -R48, R28 ;  /* 0x0000000030067229 */ /* 0x000fe4000000011c */
[----:B------:R-:W-:-:S04]  /*3240*/  DFMA R4, R10, R20, -R4 ;  /* 0x000000140a04722b */ /* 0x000fc80000000804 */
[----:B------:R-:W-:-:S04]  /*3250*/  DFMA R70, -R66, R8, 1 ;  /* 0x3ff000004246742b */ /* 0x000fc80000000108 */
[----:B------:R-:W-:-:S04]  /*3260*/  DFMA R72, R68, R6, R4 ;  /* 0x000000064448722b */ /* 0x000fc80000000004 */
[----:B------:R-:W-:-:S06]  /*3270*/  DFMA R70, R8, R70, R8 ;  /* 0x000000460846722b */ /* 0x000fcc0000000008 */
[----:B------:R-:W-:Y:S02]  /*3280*/  FSETP.GEU.AND P1, PT, |R73|, 6.5827683646048100446e-37, PT ;  /* 0x036000004900780b */ /* 0x000fe40003f2e200 */
        /* <DEDUP_REMOVED lines=13> */
.L_x_64:
[----:B------:R-:W-:Y:S05]  /*3360*/  BSYNC.RECONVERGENT B2 ;  /* 0x0000000000027941 */ /* 0x000fea0003800200 */
.L_x_63:
[----:B------:R-:W0:Y:S01]  /*3370*/  MUFU.RCP64H R5, R67 ;  /* 0x0000004300057308 */ /* 0x000e220000001800 */
[----:B------:R-:W-:Y:S01]  /*3380*/  IMAD.MOV.U32 R4, RZ, RZ, 0x1 ;  /* 0x00000001ff047424 */ /* 0x000fe200078e00ff */
[----:B------:R-:W-:Y:S01]  /*3390*/  DMUL R62, R18, R62 ;  /* 0x0000003e123e7228 */ /* 0x000fe20000000000 */
[----:B------:R-:W-:Y:S01]  /*33a0*/  BSSY.RECONVERGENT B2, `(.L_x_65) ;  /* 0x000001a000027945 */ /* 0x000fe20003800200 */
[----:B------:R-:W-:Y:S01]  /*33b0*/  DADD R20, -R20, R74 ;  /* 0x0000000014147229 */ /* 0x000fe2000000014a */
[----:B------:R-:W-:Y:S01]  /*33c0*/  IMAD.MOV.U32 R74, RZ, RZ, R6 ;  /* 0x000000ffff4a7224 */ /* 0x000fe200078e0006 */
[----:B------:R-:W-:-:S04]  /*33d0*/  MOV R75, R7 ;  /* 0x00000007004b7202 */ /* 0x000fc80000000f00 */
[----:B------:R-:W-:Y:S02]  /*33e0*/  DFMA R62, R10, R14, -R62 ;  /* 0x0000000e0a3e722b */ /* 0x000fe4000000083e */
[----:B0-----:R-:W-:-:S06]  /*33f0*/  DFMA R8, -R66, R4, 1 ;  /* 0x3ff000004208742b */ /* 0x001fcc0000000104 */
[----:B------:R-:W-:Y:S02]  /*3400*/  DFMA R20, R68, R20, R62 ;  /* 0x000000144414722b */ /* 0x000fe4000000003e */
[----:B------:R-:W-:-:S08]  /*3410*/  DFMA R8, R8, R8, R8 ;  /* 0x000000080808722b */ /* 0x000fd00000000008 */
[----:B------:R-:W-:Y:S01]  /*3420*/  FSETP.GEU.AND P1, PT, |R21|, 6.5827683646048100446e-37, PT ;  /* 0x036000001500780b */ /* 0x000fe20003f2e200 */
        /* <DEDUP_REMOVED lines=17> */
.L_x_66:
[----:B------:R-:W-:Y:S05]  /*3540*/  BSYNC.RECONVERGENT B2 ;  /* 0x0000000000027941 */ /* 0x000fea0003800200 */
.L_x_65:
[----:B------:R-:W0:Y:S01]  /*3550*/  MUFU.RCP64H R5, R67 ;  /* 0x0000004300057308 */ /* 0x000e220000001800 */
[----:B------:R-:W-:Y:S01]  /*3560*/  IMAD.MOV.U32 R4, RZ, RZ, 0x1 ;  /* 0x00000001ff047424 */ /* 0x000fe200078e00ff */
[----:B------:R-:W-:Y:S01]  /*3570*/  DMUL R18, R18, R64 ;  /* 0x0000004012127228 */ /* 0x000fe20000000000 */
[----:B------:R-:W-:Y:S01]  /*3580*/  BSSY.RECONVERGENT B2, `(.L_x_67) ;  /* 0x0000017000027945 */ /* 0x000fe20003800200 */
[----:B------:R-:W-:-:S06]  /*3590*/  DADD R12, -R22, R12 ;  /* 0x00000000160c7229 */ /* 0x000fcc000000010c */
        /* <DEDUP_REMOVED lines=21> */
.L_x_68:
[----:B------:R-:W-:Y:S05]  /*36f0*/  BSYNC.RECONVERGENT B2 ;  /* 0x0000000000027941 */ /* 0x000fea0003800200 */
.L_x_67:
[----:B------:R-:W-:Y:S02]  /*3700*/  IMAD.MOV.U32 R64, RZ, RZ, R6 ;  /* 0x000000ffff407224 */ /* 0x000fe400078e0006 */
[----:B------:R-:W-:-:S07]  /*3710*/  IMAD.MOV.U32 R65, RZ, RZ, R7 ;  /* 0x000000ffff417224 */ /* 0x000fce00078e0007 */
.L_x_62:
[----:B------:R-:W-:Y:S05]  /*3720*/  BSYNC.RECONVERGENT B1 ;  /* 0x0000000000017941 */ /* 0x000fea0003800200 */
.L_x_61:
[----:B------:R-:W0:Y:S01]  /*3730*/  MUFU.RCP64H R5, R27 ;  /* 0x0000001b00057308 */ /* 0x000e220000001800 */
[----:B------:R-:W-:Y:S01]  /*3740*/  MOV R4, 0x1 ;  /* 0x0000000100047802 */ /* 0x000fe20000000f00 */
[----:B------:R-:W1:Y:S01]  /*3750*/  LDCU.64 UR4, c[0x0][0x3b0] ;  /* 0x00007600ff0477ac */ /* 0x000e620008000a00 */
[----:B------:R-:W-:Y:S01]  /*3760*/  IMAD.MOV.U32 R3, RZ, RZ, R33 ;  /* 0x000000ffff037224 */ /* 0x000fe200078e0021 */
[----:B------:R-:W-:Y:S03]  /*3770*/  BSSY.RECONVERGENT B1, `(.L_x_69) ;  /* 0x000001d000017945 */ /* 0x000fe60003800200 */
[----:B0-----:R-:W-:Y:S02]  /*3780*/  DFMA R6, -R26, R4, 1 ;  /* 0x3ff000001a06742b */ /* 0x001fe40000000104 */
[----:B-1----:R-:W-:Y:S01]  /*3790*/  DMUL R10, R24, UR4 ;  /* 0x00000004180a7c28 */ /* 0x002fe20008000000 */
[----:B------:R-:W-:Y:S01]  /*37a0*/  UMOV UR4, 0xd9d7bdbb ;  /* 0xd9d7bdbb00047882 */ /* 0x000fe20000000000 */
[----:B------:R-:W-:-:S02]  /*37b0*/  UMOV UR5, 0x3ddb7cdf ;  /* 0x3ddb7cdf00057882 */ /* 0x000fc40000000000 */
[----:B------:R-:W-:Y:S01]  /*37c0*/  DSETP.MAX.AND P2, P3, R32, UR4, PT ;  /* 0x0000000420007e2a */ /* 0x000fe2000bb4f000 */
[----:B------:R-:W-:Y:S01]  /*37d0*/  UMOV UR6, UR5 ;  /* 0x0000000500067c82 */ /* 0x000fe20008000000 */
[----:B------:R-:W-:-:S04]  /*37e0*/  DFMA R6, R6, R6, R6 ;  /* 0x000000060606722b */ /* 0x000fc80000000006 */
[----:B------:R-:W-:Y:S02]  /*37f0*/  FSETP.GEU.AND P1, PT, |R11|, 6.5827683646048100446e-37, PT ;  /* 0x036000000b00780b */ /* 0x000fe40003f2e200 */
[----:B------:R-:W-:Y:S01]  /*3800*/  FSEL R19, R3, UR6, P2 ;  /* 0x0000000603137c08 */ /* 0x000fe20009000000 */
[----:B------:R-:W-:Y:S01]  /*3810*/  IMAD.U32 R3, RZ, RZ, UR6 ;  /* 0x00000006ff037e24 */ /* 0x000fe2000f8e00ff */
[----:B------:R-:W-:Y:S01]  /*3820*/  DFMA R6, R4, R6, R4 ;  /* 0x000000060406722b */ /* 0x000fe20000000004 */
[----:B------:R-:W-:-:S03]  /*3830*/  SEL R18, R32, UR4, P2 ;  /* 0x0000000420127c07 */ /* 0x000fc60009000000 */
[----:B------:R-:W-:-:S04]  /*3840*/  @P3 LOP3.LUT R19, R3, 0x80000, RZ, 0xfc, !PT ;  /* 0x0008000003133812 */ /* 0x000fc800078efcff */
        /* <DEDUP_REMOVED lines=15> */
.L_x_70:
[----:B------:R-:W-:Y:S05]  /*3940*/  BSYNC.RECONVERGENT B1 ;  /* 0x0000000000017941 */ /* 0x000fea0003800200 */
.L_x_69:
        /* <DEDUP_REMOVED lines=21> */
[----:B------:R-:W-:-:S07]  /*3aa0*/  IMAD.MOV.U32 R10, RZ, RZ, R12 ;  /* 0x000000ffff0a7224 */ /* 0x000fce00078e000c */
[----:B------:R-:W-:Y:S05]  /*3ab0*/  CALL.REL.NOINC `($__internal_3_$__cuda_sm20_dsqrt_rn_f64_mediumpath_v1) ;  /* 0x0000001800447944 */ /* 0x000fea0003c00000 */
[----:B------:R-:W-:Y:S02]  /*3ac0*/  IMAD.MOV.U32 R14, RZ, RZ, R6 ;  /* 0x000000ffff0e7224 */ /* 0x000fe400078e0006 */
[----:B------:R-:W-:-:S07]  /*3ad0*/  IMAD.MOV.U32 R15, RZ, RZ, R7 ;  /* 0x000000ffff0f7224 */ /* 0x000fce00078e0007 */
.L_x_72:
[----:B------:R-:W-:Y:S05]  /*3ae0*/  BSYNC.RECONVERGENT B0 ;  /* 0x0000000000007941 */ /* 0x000fea0003800200 */
.L_x_71:
        /* <DEDUP_REMOVED lines=22> */
[----:B------:R-:W-:Y:S05]  /*3c50*/  CALL.REL.NOINC `($__internal_2_$__cuda_sm20_div_rn_f64_full) ;  /* 0x0000001000507944 */ /* 0x000fea0003c00000 */
[----:B------:R-:W-:-:S07]  /*3c60*/  IMAD.MOV.U32 R7, RZ, RZ, R3 ;  /* 0x000000ffff077224 */ /* 0x000fce00078e0003 */
.L_x_74:
[----:B------:R-:W-:Y:S05]  /*3c70*/  BSYNC.RECONVERGENT B1 ;  /* 0x0000000000017941 */ /* 0x000fea0003800200 */
.L_x_73:
[----:B------:R-:W0:Y:S01]  /*3c80*/  MUFU.RSQ64H R5, R7 ;  /* 0x0000000700057308 */ /* 0x000e220000001c00 */
[----:B------:R-:W-:Y:S01]  /*3c90*/  IADD3 R4, PT, PT, R7, -0x3500000, RZ ;  /* 0xfcb0000007047810 */ /* 0x000fe20007ffe0ff */
[----:B------:R-:W-:Y:S01]  /*3ca0*/  IMAD.MOV.U32 R10, RZ, RZ, 0x0 ;  /* 0x00000000ff0a7424 */ /* 0x000fe200078e00ff */
[----:B------:R-:W-:Y:S01]  /*3cb0*/  BSSY.RECONVERGENT B0, `(.L_x_75) ;  /* 0x0000016000007945 */ /* 0x000fe20003800200 */
[----:B------:R-:W-:Y:S01]  /*3cc0*/  IMAD.MOV.U32 R11, RZ, RZ, 0x3fd80000 ;  /* 0x3fd80000ff0b7424 */ /* 0x000fe200078e00ff */
[----:B------:R-:W-:Y:S02]  /*3cd0*/  ISETP.GE.U32.AND P0, PT, R4, 0x7ca00000, PT ;  /* 0x7ca000000400780c */ /* 0x000fe40003f06070 */
        /* <DEDUP_REMOVED lines=11> */
[----:B------:R-:W-:Y:S01]  /*3d90*/  MOV R8, R10 ;  /* 0x0000000a00087202 */ /* 0x000fe20000000f00 */
[----:B------:R-:W-:Y:S01]  /*3da0*/  IMAD.MOV.U32 R3, RZ, RZ, R4 ;  /* 0x000000ffff037224 */ /* 0x000fe200078e0004 */
[----:B------:R-:W-:Y:S01]  /*3db0*/  MOV R4, 0x3df0 ;  /* 0x00003df000047802 */ /* 0x000fe20000000f00 */
[----:B------:R-:W-:Y:S02]  /*3dc0*/  IMAD.MOV.U32 R10, RZ, RZ, R20 ;  /* 0x000000ffff0a7224 */ /* 0x000fe400078e0014 */
[----:B------:R-:W-:-:S07]  /*3dd0*/  IMAD.MOV.U32 R11, RZ, RZ, R21 ;  /* 0x000000ffff0b7224 */ /* 0x000fce00078e0015 */
[----:B------:R-:W-:Y:S05]  /*3de0*/  CALL.REL.NOINC `($__internal_3_$__cuda_sm20_dsqrt_rn_f64_mediumpath_v1) ;  /* 0x0000001400787944 */ /* 0x000fea0003c00000 */
[----:B------:R-:W-:Y:S01]  /*3df0*/  IMAD.MOV.U32 R12, RZ, RZ, R6 ;  /* 0x000000ffff0c7224 */ /* 0x000fe200078e0006 */
[----:B------:R-:W-:-:S07]  /*3e00*/  MOV R13, R7 ;  /* 0x00000007000d7202 */ /* 0x000fce0000000f00 */
.L_x_76:
[----:B------:R-:W-:Y:S05]  /*3e10*/  BSYNC.RECONVERGENT B0 ;  /* 0x0000000000007941 */ /* 0x000fea0003800200 */
.L_x_75:
        /* <DEDUP_REMOVED lines=23> */
.L_x_78:
[----:B------:R-:W-:Y:S05]  /*3f90*/  BSYNC.RECONVERGENT B1 ;  /* 0x0000000000017941 */ /* 0x000fea0003800200 */
.L_x_77:
        /* <DEDUP_REMOVED lines=25> */
.L_x_80:
[----:B------:R-:W-:Y:S05]  /*4130*/  BSYNC.RECONVERGENT B1 ;  /* 0x0000000000017941 */ /* 0x000fea0003800200 */
.L_x_79:
[----:B------:R-:W-:Y:S01]  /*4140*/  DADD R8, R38, -R14 ;  /* 0x0000000026087229 */ /* 0x000fe2000000080e */
[----:B------:R-:W-:Y:S01]  /*4150*/  BSSY.RECONVERGENT B1, `(.L_x_81) ;  /* 0x0000081000017945 */ /* 0x000fe20003800200 */
[----:B------:R-:W-:Y:S02]  /*4160*/  DADD R16, R46, -R12 ;  /* 0x000000002e107229 */ /* 0x000fe4000000080c */
[----:B------:R-:W-:Y:S02]  /*4170*/  DADD R20, R38, R14 ;  /* 0x0000000026147229 */ /* 0x000fe4000000000e */
[----:B------:R-:W-:Y:S02]  /*4180*/  DADD R22, R46, R12 ;  /* 0x000000002e167229 */ /* 0x000fe4000000000c */
[----:B------:R-:W-:Y:S02]  /*4190*/  DMUL R4, R30, 0.5 ;  /* 0x3fe000001e047828 */ /* 0x000fe40000000000 */
[----:B------:R-:W-:Y:S01]  /*41a0*/  DSETP.MIN.AND P0, P1, R8, R16, PT ;  /* 0x000000100800722a */ /* 0x000fe20003900000 */
[----:B------:R-:W-:Y:S01]  /*41b0*/  IMAD.MOV.U32 R14, RZ, RZ, R8 ;  /* 0x000000ffff0e7224 */ /* 0x000fe200078e0008 */
[----:B------:R-:W-:Y:S01]  /*41c0*/  MOV R15, R16 ;  /* 0x00000010000f7202 */ /* 0x000fe20000000f00 */
[----:B------:R-:W-:Y:S01]  /*41d0*/  IMAD.MOV.U32 R8, RZ, RZ, R17 ;  /* 0x000000ffff087224 */ /* 0x000fe200078e0011 */
[----:B------:R-:W-:Y:S01]  /*41e0*/  DADD R12, R24, R10 ;  /* 0x00000000180c7229 */ /* 0x000fe2000000000a */
[----:B------:R-:W-:Y:S01]  /*41f0*/  IMAD.MOV.U32 R66, RZ, RZ, R20 ;  /* 0x000000ffff427224 */ /* 0x000fe200078e0014 */
[----:B------:R-:W-:Y:S01]  /*4200*/  SEL R14, R14, R15, P0 ;  /* 0x0000000f0e0e7207 */ /* 0x000fe20000000000 */
[----:B------:R-:W-:Y:S01]  /*4210*/  DMUL R16, R26, R38 ;  /* 0x000000261a107228 */ /* 0x000fe20000000000 */
[----:B------:R-:W-:Y:S01]  /*4220*/  FSEL R9, R9, R8, P0 ;  /* 0x0000000809097208 */ /* 0x000fe20000000000 */
[----:B------:R-:W-:-:S02]  /*4230*/  DSETP.MAX.AND P2, P3, R20, R22, PT ;  /* 0x000000161400722a */ /* 0x000fc40003b4f000 */
[----:B------:R-:W-:Y:S02]  /*4240*/  DMUL R4, R46, R4 ;  /* 0x000000042e047228 */ /* 0x000fe40000000000 */
[C---:B------:R-:W-:Y:S01]  /*4250*/  DMUL R12, R38.reuse, R12 ;  /* 0x0000000c260c7228 */ /* 0x040fe20000000000 */
[----:B------:R-:W-:Y:S01]  /*4260*/  @P1 LOP3.LUT R9, R8, 0x80000, RZ, 0xfc, !PT ;  /* 0x0008000008091812 */ /* 0x000fe200078efcff */
[----:B------:R-:W-:Y:S01]  /*4270*/  DFMA R54, R38, R16, R24 ;  /* 0x000000102636722b */ /* 0x000fe20000000018 */
[----:B------:R-:W-:Y:S01]  /*4280*/  IMAD.MOV.U32 R8, RZ, RZ, R23 ;  /* 0x000000ffff087224 */ /* 0x000fe200078e0017 */
[----:B------:R-:W-:Y:S01]  /*4290*/  SEL R66, R66, R22, P2 ;  /* 0x0000001642427207 */ /* 0x000fe20001000000 */
[----:B------:R-:W-:Y:S01]  /*42a0*/  IMAD.MOV.U32 R33, RZ, RZ, R17 ;  /* 0x000000ffff217224 */ /* 0x000fe200078e0011 */
[----:B------:R-:W-:Y:S01]  /*42b0*/  DFMA R68, R46, R4, R6 ;  /* 0x000000042e44722b */ /* 0x000fe20000000006 */
[----:B------:R-:W-:Y:S01]  /*42c0*/  IMAD.MOV.U32 R15, RZ, RZ, R9 ;  /* 0x000000ffff0f7224 */ /* 0x000fe200078e0009 */
[----:B------:R-:W-:-:S02]  /*42d0*/  FSEL R67, R21, R8, P2 ;  /* 0x0000000815437208 */ /* 0x000fc40001000000 */
[----:B------:R-:W-:Y:S01]  /*42e0*/  @P3 LOP3.LUT R67, R8, 0x80000, RZ, 0xfc, !PT ;  /* 0x0008000008433812 */ /* 0x000fe200078efcff */
[----:B------:R-:W-:Y:S01]  /*42f0*/  IMAD.MOV.U32 R20, RZ, RZ, R12 ;  /* 0x000000ffff147224 */ /* 0x000fe200078e000c */
[----:B------:R-:W-:Y:S01]  /*4300*/  MOV R32, R16 ;  /* 0x0000001000207202 */ /* 0x000fe20000000f00 */
[----:B------:R-:W-:Y:S01]  /*4310*/  DSETP.GE.AND P0, PT, R14, RZ, PT ;  /* 0x000000ff0e00722a */ /* 0x000fe20003f06000 */
[----:B------:R-:W-:Y:S01]  /*4320*/  IMAD.MOV.U32 R24, RZ, RZ, R54 ;  /* 0x000000ffff187224 */ /* 0x000fe200078e0036 */
[----:B------:R-:W-:Y:S01]  /*4330*/  MOV R21, R13 ;  /* 0x0000000d00157202 */ /* 0x000fe20000000f00 */
[----:B------:R-:W-:-:S11]  /*4340*/  IMAD.MOV.U32 R25, RZ, RZ, R55 ;  /* 0x000000ffff197224 */ /* 0x000fd600078e0037 */
[----:B------:R-:W-:Y:S05]  /*4350*/  @P0 BRA `(.L_x_82) ;  /* 0x0000000400800947 */ /* 0x000fea0003800000 */
[----:B------:R-:W-:Y:S02]  /*4360*/  DMUL R32, R30, R46 ;  /* 0x0000002e1e207228 */ /* 0x000fe40000000000 */
[----:B------:R-:W-:Y:S02]  /*4370*/  DADD R4, R18, R68 ;  /* 0x0000000012047229 */ /* 0x000fe40000000044 */
[----:B------:R-:W-:-:S04]  /*4380*/  DSETP.GTU.AND P0, PT, R66, RZ, PT ;  /* 0x000000ff4200722a */ /* 0x000fc80003f0c000 */
[C---:B------:R-:W-:Y:S02]  /*4390*/  DFMA R24, R46.reuse, R32, R18 ;  /* 0x000000202e18722b */ /* 0x040fe40000000012 */
[----:B------:R-:W-:-:S10]  /*43a0*/  DMUL R18, R46, R4 ;  /* 0x000000042e127228 */ /* 0x000fd40000000000 */
[----:B------:R-:W-:Y:S02]  /*43b0*/  IMAD.MOV.U32 R20, RZ, RZ, R18 ;  /* 0x000000ffff147224 */ /* 0x000fe400078e0012 */
[----:B------:R-:W-:Y:S01]  /*43c0*/  IMAD.MOV.U32 R21, RZ, RZ, R19 ;  /* 0x000000ffff157224 */ /* 0x000fe200078e0013 */
[----:B------:R-:W-:Y:S06]  /*43d0*/  @!P0 BRA `(.L_x_82) ;  /* 0x0000000400608947 */ /* 0x000fec0003800000 */
        /* <DEDUP_REMOVED lines=28> */
.L_x_84:
[----:B------:R-:W-:Y:S05]  /*45a0*/  BSYNC.RECONVERGENT B2 ;  /* 0x0000000000027941 */ /* 0x000fea0003800200 */
.L_x_83:
[----:B------:R-:W0:Y:S01]  /*45b0*/  MUFU.RCP64H R5, R21 ;  /* 0x0000001500057308 */ /* 0x000e220000001800 */
[----:B------:R-:W-:Y:S01]  /*45c0*/  IMAD.MOV.U32 R4, RZ, RZ, 0x1 ;  /* 0x00000001ff047424 */ /* 0x000fe200078e00ff */
[----:B------:R-:W-:Y:S01]  /*45d0*/  DMUL R24, R14, R24 ;  /* 0x000000180e187228 */ /* 0x000fe20000000000 */
[----:B------:R-:W-:Y:S01]  /*45e0*/  BSSY.RECONVERGENT B2, `(.L_x_85) ;  /* 0x000001a000027945 */ /* 0x000fe20003800200 */
[----:B------:R-:W-:Y:S01]  /*45f0*/  DADD R16, -R16, R32 ;  /* 0x0000000010107229 */ /* 0x000fe20000000120 */
[----:B------:R-:W-:Y:S01]  /*4600*/  MOV R32, R6 ;  /* 0x0000000600207202 */ /* 0x000fe20000000f00 */
[----:B------:R-:W-:-:S04]  /*4610*/  IMAD.MOV.U32 R33, RZ, RZ, R7 ;  /* 0x000000ffff217224 */ /* 0x000fc800078e0007 */
        /* <DEDUP_REMOVED lines=22> */
.L_x_86:
[----:B------:R-:W-:Y:S05]  /*4780*/  BSYNC.RECONVERGENT B2 ;  /* 0x0000000000027941 */ /* 0x000fea0003800200 */
.L_x_85:
        /* <DEDUP_REMOVED lines=26> */
.L_x_88:
[----:B------:R-:W-:Y:S05]  /*4930*/  BSYNC.RECONVERGENT B2 ;  /* 0x0000000000027941 */ /* 0x000fea0003800200 */
.L_x_87:
[----:B------:R-:W-:Y:S01]  /*4940*/  IMAD.MOV.U32 R20, RZ, RZ, R6 ;  /* 0x000000ffff147224 */ /* 0x000fe200078e0006 */
[----:B------:R-:W-:-:S07]  /*4950*/  MOV R21, R7 ;  /* 0x0000000700157202 */ /* 0x000fce0000000f00 */
.L_x_82:
[----:B------:R-:W-:Y:S05]  /*4960*/  BSYNC.RECONVERGENT B1 ;  /* 0x0000000000017941 */ /* 0x000fea0003800200 */
.L_x_81:
[----:B------:R-:W0:Y:S01]  /*4970*/  LDCU UR4, c[0x0][0x3a4] ;  /* 0x00007480ff0477ac */ /* 0x000e220008000800 */
[----:B------:R-:W1:Y:S01]  /*4980*/  LDC.64 R8, c[0x0][0x3a0] ;  /* 0x0000e800ff087b82 */ /* 0x000e620000000a00 */
[----:B------:R-:W-:Y:S01]  /*4990*/  IMAD.MOV.U32 R4, RZ, RZ, 0x1 ;  /* 0x00000001ff047424 */ /* 0x000fe200078e00ff */
[----:B------:R-:W-:Y:S02]  /*49a0*/  DADD R40, R50, R40 ;  /* 0x0000000032287229 */ /* 0x000fe40000000028 */
[----:B------:R-:W-:Y:S02]  /*49b0*/  DADD R38, R38, R46 ;  /* 0x0000000026267229 */ /* 0x000fe4000000002e */
[----:B------:R-:W-:Y:S02]  /*49c0*/  DMUL R36, R28, R36 ;  /* 0x000000241c247228 */ /* 0x000fe40000000000 */
[----:B------:R-:W2:Y:S01]  /*49d0*/  LDC.64 R10, c[0x0][0x3a8] ;  /* 0x0000ea00ff0a7b82 */ /* 0x000ea20000000a00 */
[----:B------:R-:W-:-:S02]  /*49e0*/  DMUL R34, R26, R34 ;  /* 0x000000221a227228 */ /* 0x000fc40000000000 */
[----:B------:R-:W-:Y:S02]  /*49f0*/  DMUL R40, R40, 0.5 ;  /* 0x3fe0000028287828 */ /* 0x000fe40000000000 */
[----:B------:R-:W-:Y:S02]  /*4a00*/  DMUL R38, R38, 0.5 ;  /* 0x3fe0000026267828 */ /* 0x000fe40000000000 */
[----:B------:R-:W-:Y:S01]  /*4a10*/  DMUL R48, R48, R44 ;  /* 0x0000002c30307228 */ /* 0x000fe20000000000 */
[----:B------:R-:W3:Y:S01]  /*4a20*/  LDC R14, c[0x0][0x3ac] ;  /* 0x0000eb00ff0e7b82 */ /* 0x000ee20000000800 */
[----:B0-----:R-:W1:Y:S01]  /*4a30*/  MUFU.RCP64H R5, UR4 ;  /* 0x0000000400057d08 */ /* 0x001e620008001800 */
[----:B------:R-:W-:Y:S02]  /*4a40*/  DMUL R30, R30, R42 ;  /* 0x0000002a1e1e7228 */ /* 0x000fe40000000000 */
[----:B------:R-:W-:Y:S02]  /*4a50*/  DSETP.GT.AND P0, PT, R40, RZ, PT ;  /* 0x000000ff2800722a */ /* 0x000fe40003f04000 */
[----:B------:R-:W-:-:S04]  /*4a60*/  DSETP.GT.AND P1, PT, R38, RZ, PT ;  /* 0x000000ff2600722a */ /* 0x000fc80003f24000 */
[----:B------:R-:W-:Y:S02]  /*4a70*/  FSEL R12, R48, R36, P0 ;  /* 0x00000024300c7208 */ /* 0x000fe40000000000 */
[----:B------:R-:W-:Y:S01]  /*4a80*/  FSEL R13, R49, R37, P0 ;  /* 0x00000025310d7208 */ /* 0x000fe20000000000 */
[----:B-1----:R-:W-:-:S05]  /*4a90*/  DFMA R6, R4, -R8, 1 ;  /* 0x3ff000000406742b */ /* 0x002fca0000000808 */
[----:B------:R-:W-:-:S03]  /*4aa0*/  DMUL R12, R40, R12 ;  /* 0x0000000c280c7228 */ /* 0x000fc60000000000 */
[----:B------:R-:W-:-:S08]  /*4ab0*/  DFMA R6, R6, R6, R6 ;  /* 0x000000060606722b */ /* 0x000fd00000000006 */
[----:B------:R-:W-:-:S08]  /*4ac0*/  DFMA R6, R4, R6, R4 ;  /* 0x000000060406722b */ /* 0x000fd00000000004 */
[----:B------:R-:W-:-:S08]  /*4ad0*/  DFMA R4, R6, -R8, 1 ;  /* 0x3ff000000604742b */ /* 0x000fd00000000808 */
[----:B------:R-:W-:-:S08]  /*4ae0*/  DFMA R4, R6, R4, R6 ;  /* 0x000000040604722b */ /* 0x000fd00000000006 */
[----:B--2---:R-:W-:-:S08]  /*4af0*/  DMUL R6, R4, R10 ;  /* 0x0000000a04067228 */ /* 0x004fd00000000000 */
[----:B------:R-:W-:Y:S01]  /*4b00*/  DFMA R8, R6, -R8, R10 ;  /* 0x800000080608722b */ /* 0x000fe2000000000a */
[----:B------:R-:W-:Y:S02]  /*4b10*/  FSEL R10, R34, R30, P1 ;  /* 0x0000001e220a7208 */ /* 0x000fe40000800000 */
[----:B------:R-:W-:Y:S02]  /*4b20*/  FSEL R11, R35, R31, P1 ;  /* 0x0000001f230b7208 */ /* 0x000fe40000800000 */
[----:B---3--:R-:W-:-:S03]  /*4b30*/  FSETP.GEU.AND P1, PT, |R14|, 6.5827683646048100446e-37, PT ;  /* 0x036000000e00780b */ /* 0x008fc60003f2e200 */
[----:B------:R-:W-:Y:S02]  /*4b40*/  DFMA R6, R4, R8, R6 ;  /* 0x000000080406722b */ /* 0x000fe40000000006 */
[----:B------:R-:W-:-:S08]  /*4b50*/  DMUL R10, R38, R10 ;  /* 0x0000000a260a7228 */ /* 0x000fd00000000000 */
[----:B------:R-:W-:-:S05]  /*4b60*/  FFMA R3, RZ, UR4, R7 ;  /* 0x00000004ff037c23 */ /* 0x000fca0008000007 */
[----:B------:R-:W-:-:S13]  /*4b70*/  FSETP.GT.AND P0, PT, |R3|, 1.469367938527859385e-39, PT ;  /* 0x001000000300780b */ /* 0x000fda0003f04200 */
[----:B------:R-:W-:Y:S05]  /*4b80*/  @P0 BRA P1, `(.L_x_89) ;  /* 0x0000000000240947 */ /* 0x000fea0000800000 */
[----:B------:R-:W0:Y:S01]  /*4b90*/  LDCU.64 UR4, c[0x0][0x3a8] ;  /* 0x00007500ff0477ac */ /* 0x000e220008000a00 */
[----:B------:R-:W-:Y:S01]  /*4ba0*/  MOV R4, 0x4c10 ;  /* 0x00004c1000047802 */ /* 0x000fe20000000f00 */
[----:B------:R-:W1:Y:S01]  /*4bb0*/  LDCU.64 UR6, c[0x0][0x3a0] ;  /* 0x00007400ff0677ac */ /* 0x000e620008000a00 */
[----:B0-----:R-:W-:Y:S02]  /*4bc0*/  IMAD.U32 R6, RZ, RZ, UR4 ;  /* 0x00000004ff067e24 */ /* 0x001fe4000f8e00ff */
[----:B------:R-:W-:Y:S02]  /*4bd0*/  IMAD.U32 R3, RZ, RZ, UR5 ;  /* 0x00000005ff037e24 */ /* 0x000fe4000f8e00ff */
[----:B-1----:R-:W-:Y:S01]  /*4be0*/  IMAD.U32 R72, RZ, RZ, UR6 ;  /* 0x00000006ff487e24 */ /* 0x002fe2000f8e00ff */
[----:B------:R-:W-:-:S07]  /*4bf0*/  MOV R73, UR7 ;  /* 0x0000000700497c02 */ /* 0x000fce0008000f00 */
[----:B------:R-:W-:Y:S05]  /*4c00*/  CALL.REL.NOINC `($__internal_2_$__cuda_sm20_div_rn_f64_full) ;  /* 0x0000000000647944 */ /* 0x000fea0003c00000 */
[----:B------:R-:W-:-:S07]  /*4c10*/  IMAD.MOV.U32 R7, RZ, RZ, R3 ;  /* 0x000000ffff077224 */ /* 0x000fce00078e0003 */
.L_x_89:
[----:B------:R-:W0:Y:S01]  /*4c20*/  LDC.64 R14, c[0x0][0x388] ;  /* 0x0000e200ff0e7b82 */ /* 0x000e220000000a00 */
[----:B------:R-:W-:Y:S02]  /*4c30*/  DMUL R8, R42, 0.5 ;  /* 0x3fe000002a087828 */ /* 0x000fe40000000000 */
[----:B------:R-:W-:Y:S02]  /*4c40*/  DMUL R4, R44, 0.5 ;  /* 0x3fe000002c047828 */ /* 0x000fe40000000000 */
[----:B------:R-:W-:Y:S02]  /*4c50*/  DADD R20, R20, -R64 ;  /* 0x0000000014147229 */ /* 0x000fe40000000840 */
[----:B------:R-:W-:Y:S02]  /*4c60*/  DADD R10, -R12, R10 ;  /* 0x000000000c0a7229 */ /* 0x000fe4000000010a */
[----:B------:R-:W-:Y:S02]  /*4c70*/  DMUL R8, R42, R8 ;  /* 0x000000082a087228 */ /* 0x000fe40000000000 */
[----:B------:R-:W-:-:S02]  /*4c80*/  DMUL R44, R44, R4 ;  /* 0x000000042c2c7228 */ /* 0x000fc40000000000 */
[----:B------:R-:W-:Y:S02]  /*4c90*/  DADD R24, R24, -R62 ;  /* 0x0000000018187229 */ /* 0x000fe4000000083e */
[----:B------:R-:W-:Y:S02]  /*4ca0*/  DFMA R10, R10, -R6, R60 ;  /* 0x800000060a0a722b */ /* 0x000fe4000000003c */
[----:B------:R-:W-:Y:S02]  /*4cb0*/  DFMA R20, R8, R32, R20 ;  /* 0x000000200814722b */ /* 0x000fe40000000014 */
[----:B------:R-:W-:Y:S02]  /*4cc0*/  DADD R32, R32, -R74 ;  /* 0x0000000020207229 */ /* 0x000fe4000000084a */
[----:B------:R-:W-:Y:S01]  /*4cd0*/  DFMA R24, R24, -R6, R58 ;  /* 0x800000061818722b */ /* 0x000fe2000000003a */
[----:B0-----:R-:W-:-:S03]  /*4ce0*/  IMAD.WIDE R4, R0, 0x8, R14 ;  /* 0x0000000800047825 */ /* 0x001fc600078e020e */
[----:B------:R-:W-:Y:S02]  /*4cf0*/  DFMA R20, -R44, R74, R20 ;  /* 0x0000004a2c14722b */ /* 0x000fe40000000114 */
[----:B------:R-:W-:Y:S01]  /*4d00*/  DFMA R32, R32, -R6, R52 ;  /* 0x800000062020722b */ /* 0x000fe20000000034 */
[----:B------:R-:W-:-:S05]  /*4d10*/  IMAD.WIDE R8, R2, 0x8, R4 ;  /* 0x0000000802087825 */ /* 0x000fca00078e0204 */
[----:B------:R-:W-:Y:S01]  /*4d20*/  DFMA R20, R20, -R6, R56 ;  /* 0x800000061414722b */ /* 0x000fe20000000038 */
[----:B------:R-:W-:Y:S01]  /*4d30*/  STG.E.64 desc[UR10][R4.64], R32 ;  /* 0x0000002004007986 */ /* 0x000fe2000c101b0a */
[----:B------:R-:W-:-:S03]  /*4d40*/  IMAD.WIDE R12, R2, 0x8, R8 ;  /* 0x00000008020c7825 */ /* 0x000fc600078e0208 */
[----:B------:R-:W-:Y:S01]  /*4d50*/  STG.E.64 desc[UR10][R8.64], R10 ;  /* 0x0000000a08007986 */ /* 0x000fe2000c101b0a */
[----:B------:R-:W-:-:S03]  /*4d60*/  IMAD.WIDE R2, R2, 0x8, R12 ;  /* 0x0000000802027825 */ /* 0x000fc600078e020c */
[----:B------:R-:W-:Y:S04]  /*4d70*/  STG.E.64 desc[UR10][R12.64], R24 ;  /* 0x000000180c007986 */ /* 0x000fe8000c101b0a */
[----:B------:R-:W-:Y:S01]  /*4d80*/  STG.E.64 desc[UR10][R2.64], R20 ;  /* 0x0000001402007986 */ /* 0x000fe2000c101b0a */
[----:B------:R-:W-:Y:S05]  /*4d90*/  EXIT ;  /* 0x000000000000794d */ /* 0x000fea0003800000 */
        .weak           $__internal_2_$__cuda_sm20_div_rn_f64_full
        .type           $__internal_2_$__cuda_sm20_div_rn_f64_full,@function
        .size           $__internal_2_$__cuda_sm20_div_rn_f64_full,($__internal_3_$__cuda_sm20_dsqrt_rn_f64_mediumpath_v1 - $__internal_2_$__cuda_sm20_div_rn_f64_full)
$__internal_2_$__cuda_sm20_div_rn_f64_full:
[C---:B------:R-:W-:Y:S01]  /*4da0*/  FSETP.GEU.AND P0, PT, |R73|.reuse, 1.469367938527859385e-39, PT ;  /* 0x001000004900780b */ /* 0x040fe20003f0e200 */
[----:B------:R-:W-:Y:S01]  /*4db0*/  IMAD.MOV.U32 R77, RZ, RZ, R3 ;  /* 0x000000ffff4d7224 */ /* 0x000fe200078e0003 */
[----:B------:R-:W-:Y:S01]  /*4dc0*/  LOP3.LUT R70, R73, 0x800fffff, RZ, 0xc0, !PT ;  /* 0x800fffff49467812 */ /* 0x000fe200078ec0ff */
[----:B------:R-:W-:Y:S01]  /*4dd0*/  IMAD.MOV.U32 R76, RZ, RZ, R6 ;  /* 0x000000ffff4c7224 */ /* 0x000fe200078e0006 */
[----:B------:R-:W-:Y:S01]  /*4de0*/  MOV R82, 0x1 ;  /* 0x0000000100527802 */ /* 0x000fe20000000f00 */
[----:B------:R-:W-:Y:S01]  /*4df0*/  IMAD.MOV.U32 R5, RZ, RZ, 0x1ca00000 ;  /* 0x1ca00000ff057424 */ /* 0x000fe200078e00ff */
[----:B------:R-:W-:Y:S01]  /*4e00*/  LOP3.LUT R71, R70, 0x3ff00000, RZ, 0xfc, !PT ;  /* 0x3ff0000046477812 */ /* 0x000fe200078efcff */
[----:B------:R-:W-:Y:S01]  /*4e10*/  IMAD.MOV.U32 R70, RZ, RZ, R72 ;  /* 0x000000ffff467224 */ /* 0x000fe200078e0048 */
[C---:B------:R-:W-:Y:S01]  /*4e20*/  FSETP.GEU.AND P2, PT, |R77|.reuse, 1.469367938527859385e-39, PT ;  /* 0x001000004d00780b */ /* 0x040fe20003f4e200 */
[----:B------:R-:W-:Y:S01]  /*4e30*/  BSSY.RECONVERGENT B0, `(.L_x_90) ;  /* 0x0000055000007945 */ /* 0x000fe20003800200 */
[----:B------:R-:W-:-:S02]  /*4e40*/  LOP3.LUT R3, R77, 0x7ff00000, RZ, 0xc0, !PT ;  /* 0x7ff000004d037812 */ /* 0x000fc400078ec0ff */
[----:B------:R-:W-:Y:S01]  /*4e50*/  LOP3.LUT R6, R73, 0x7ff00000, RZ, 0xc0, !PT ;  /* 0x7ff0000049067812 */ /* 0x000fe200078ec0ff */
[----:B------:R-:W-:-:S03]  /*4e60*/  @!P0 DMUL R70, R72, 8.98846567431157953865e+307 ;  /* 0x7fe0000048468828 */ /* 0x000fc60000000000 */
[----:B------:R-:W-:-:S03]  /*4e70*/  ISETP.GE.U32.AND P1, PT, R3, R6, PT ;  /* 0x000000060300720c */ /* 0x000fc60003f26070 */
[----:B------:R-:W0:Y:S02]  /*4e80*/  MUFU.RCP64H R83, R71 ;  /* 0x0000004700537308 */ /* 0x000e240000001800 */
[----:B------:R-:W-:Y:S01]  /*4e90*/  @!P2 LOP3.LUT R8, R73, 0x7ff00000, RZ, 0xc0, !PT ;  /* 0x7ff000004908a812 */ /* 0x000fe200078ec0ff */
[----:B------:R-:W-:Y:S01]  /*4ea0*/  @!P2 IMAD.MOV.U32 R80, RZ, RZ, RZ ;  /* 0x000000ffff50a224 */ /* 0x000fe200078e00ff */
[----:B------:R-:W-:Y:S02]  /*4eb0*/  @!P0 LOP3.LUT R6, R71, 0x7ff00000, RZ, 0xc0, !PT ;  /* 0x7ff0000047068812 */ /* 0x000fe400078ec0ff */
[----:B------:R-:W-:Y:S02]  /*4ec0*/  @!P2 ISETP.GE.U32.AND P3, PT, R3, R8, PT ;  /* 0x000000080300a20c */ /* 0x000fe40003f66070 */
[C---:B------:R-:W-:Y:S02]  /*4ed0*/  SEL R8, R5.reuse, 0x63400000, !P1 ;  /* 0x6340000005087807 */ /* 0x040fe40004800000 */
[----:B------:R-:W-:-:S04]  /*4ee0*/  @!P2 SEL R7, R5, 0x63400000, !P3 ;  /* 0x634000000507a807 */ /* 0x000fc80005800000 */
[----:B------:R-:W-:Y:S01]  /*4ef0*/  @!P2 LOP3.LUT R7, R7, 0x80000000, R77, 0xf8, !PT ;  /* 0x800000000707a812 */ /* 0x000fe200078ef84d */
[----:B0-----:R-:W-:-:S03]  /*4f00*/  DFMA R78, R82, -R70, 1 ;  /* 0x3ff00000524e742b */ /* 0x001fc60000000846 */
[----:B------:R-:W-:Y:S01]  /*4f10*/  @!P2 LOP3.LUT R81, R7, 0x100000, RZ, 0xfc, !PT ;  /* 0x001000000751a812 */ /* 0x000fe200078efcff */
[----:B------:R-:W-:-:S04]  /*4f20*/  IMAD.MOV.U32 R7, RZ, RZ, R3 ;  /* 0x000000ffff077224 */ /* 0x000fc800078e0003 */
[----:B------:R-:W-:-:S08]  /*4f30*/  DFMA R78, R78, R78, R78 ;  /* 0x0000004e4e4e722b */ /* 0x000fd0000000004e */
[----:B------:R-:W-:Y:S01]  /*4f40*/  DFMA R82, R82, R78, R82 ;  /* 0x0000004e5252722b */ /* 0x000fe20000000052 */
[----:B------:R-:W-:Y:S01]  /*4f50*/  LOP3.LUT R79, R8, 0x800fffff, R77, 0xf8, !PT ;  /* 0x800fffff084f7812 */ /* 0x000fe200078ef84d */
[----:B------:R-:W-:-:S06]  /*4f60*/  IMAD.MOV.U32 R78, RZ, RZ, R76 ;  /* 0x000000ffff4e7224 */ /* 0x000fcc00078e004c */
[----:B------:R-:W-:Y:S02]  /*4f70*/  DFMA R8, R82, -R70, 1 ;  /* 0x3ff000005208742b */ /* 0x000fe40000000846 */
[----:B------:R-:W-:-:S06]  /*4f80*/  @!P2 DFMA R78, R78, 2, -R80 ;  /* 0x400000004e4ea82b */ /* 0x000fcc0000000850 */
[----:B------:R-:W-:-:S04]  /*4f90*/  DFMA R82, R82, R8, R82 ;  /* 0x000000085252722b */ /* 0x000fc80000000052 */
[----:B------:R-:W-:-:S04]  /*4fa0*/  @!P2 LOP3.LUT R7, R79, 0x7ff00000, RZ, 0xc0, !PT ;  /* 0x7ff000004f07a812 */ /* 0x000fc800078ec0ff */
[----:B------:R-:W-:Y:S01]  /*4fb0*/  IADD3 R8, PT, PT, R7, -0x1, RZ ;  /* 0xffffffff07087810 */ /* 0x000fe20007ffe0ff */
[----:B------:R-:W-:-:S03]  /*4fc0*/  DMUL R80, R82, R78 ;  /* 0x0000004e52507228 */ /* 0x000fc60000000000 */
[----:B------:R-:W-:Y:S01]  /*4fd0*/  ISETP.GT.U32.AND P0, PT, R8, 0x7feffffe, PT ;  /* 0x7feffffe0800780c */ /* 0x000fe20003f04070 */
[----:B------:R-:W-:-:S04]  /*4fe0*/  VIADD R8, R6, 0xffffffff ;  /* 0xffffffff06087836 */ /* 0x000fc80000000000 */
[----:B------:R-:W-:Y:S01]  /*4ff0*/  DFMA R84, R80, -R70, R78 ;  /* 0x800000465054722b */ /* 0x000fe2000000004e */
[----:B------:R-:W-:-:S07]  /*5000*/  ISETP.GT.U32.OR P0, PT, R8, 0x7feffffe, P0 ;  /* 0x7feffffe0800780c */ /* 0x000fce0000704470 */
[----:B------:R-:W-:-:S06]  /*5010*/  DFMA R8, R82, R84, R80 ;  /* 0x000000545208722b */ /* 0x000fcc0000000050 */
[----:B------:R-:W-:Y:S05]  /*5020*/  @P0 BRA `(.L_x_91) ;  /* 0x0000000000740947 */ /* 0x000fea0003800000 */
[----:B------:R-:W-:Y:S01]  /*5030*/  LOP3.LUT R6, R73, 0x7ff00000, RZ, 0xc0, !PT ;  /* 0x7ff0000049067812 */ /* 0x000fe200078ec0ff */
[----:B------:R-:W-:-:S03]  /*5040*/  IMAD.MOV.U32 R76, RZ, RZ, RZ ;  /* 0x000000ffff4c7224 */ /* 0x000fc600078e00ff */
[CC--:B------:R-:W-:Y:S02]  /*5050*/  VIADDMNMX R7, R3.reuse, -R6.reuse, 0xb9600000, !PT ;  /* 0xb960000003077446 */ /* 0x0c0fe40007800906 */
[----:B------:R-:W-:Y:S02]  /*5060*/  ISETP.GE.U32.AND P0, PT, R3, R6, PT ;  /* 0x000000060300720c */ /* 0x000fe40003f06070 */
[----:B------:R-:W-:Y:S02]  /*5070*/  VIMNMX R7, PT, PT, R7, 0x46a00000, PT ;  /* 0x46a0000007077848 */ /* 0x000fe40003fe0100 */
[----:B------:R-:W-:-:S05]  /*5080*/  SEL R6, R5, 0x63400000, !P0 ;  /* 0x6340000005067807 */ /* 0x000fca0004000000 */
[----:B------:R-:W-:-:S04]  /*5090*/  IMAD.IADD R6, R7, 0x1, -R6 ;  /* 0x0000000107067824 */ /* 0x000fc800078e0a06 */
[----:B------:R-:W-:-:S06]  /*50a0*/  VIADD R77, R6, 0x7fe00000 ;  /* 0x7fe00000064d7836 */ /* 0x000fcc0000000000 */
[----:B------:R-:W-:-:S10]  /*50b0*/  DMUL R80, R8, R76 ;  /* 0x0000004c08507228 */ /* 0x000fd40000000000 */
[----:B------:R-:W-:-:S13]  /*50c0*/  FSETP.GTU.AND P0, PT, |R81|, 1.469367938527859385e-39, PT ;  /* 0x001000005100780b */ /* 0x000fda0003f0c200 */
[----:B------:R-:W-:Y:S05]  /*50d0*/  @P0 BRA `(.L_x_92) ;  /* 0x0000000000a80947 */ /* 0x000fea0003800000 */
[----:B------:R-:W-:Y:S01]  /*50e0*/  DFMA R70, R8, -R70, R78 ;  /* 0x800000460846722b */ /* 0x000fe2000000004e */
[----:B------:R-:W-:-:S09]  /*50f0*/  MOV R76, RZ ;  /* 0x000000ff004c7202 */ /* 0x000fd20000000f00 */
[C---:B------:R-:W-:Y:S02]  /*5100*/  FSETP.NEU.AND P0, PT, R71.reuse, RZ, PT ;  /* 0x000000ff4700720b */ /* 0x040fe40003f0d000 */
[----:B------:R-:W-:-:S04]  /*5110*/  LOP3.LUT R72, R71, 0x80000000, R73, 0x48, !PT ;  /* 0x8000000047487812 */ /* 0x000fc800078e4849 */
[----:B------:R-:W-:-:S07]  /*5120*/  LOP3.LUT R77, R72, R77, RZ, 0xfc, !PT ;  /* 0x0000004d484d7212 */ /* 0x000fce00078efcff */
[----:B------:R-:W-:Y:S05]  /*5130*/  @!P0 BRA `(.L_x_92) ;  /* 0x0000000000908947 */ /* 0x000fea0003800000 */
[----:B------:R-:W-:Y:S01]  /*5140*/  IMAD.MOV R71, RZ, RZ, -R6 ;  /* 0x000000ffff477224 */ /* 0x000fe200078e0a06 */
[----:B------:R-:W-:Y:S01]  /*5150*/  IADD3 R6, PT, PT, -R6, -0x43300000, RZ ;  /* 0xbcd0000006067810 */ /* 0x000fe20007ffe1ff */
[----:B------:R-:W-:-:S06]  /*5160*/  IMAD.MOV.U32 R70, RZ, RZ, RZ ;  /* 0x000000ffff467224 */ /* 0x000fcc00078e00ff */
[----:B------:R-:W-:Y:S02]  /*5170*/  DFMA R70, R80, -R70, R8 ;  /* 0x800000465046722b */ /* 0x000fe40000000008 */
[----:B------:R-:W-:-:S08]  /*5180*/  DMUL.RP R8, R8, R76 ;  /* 0x0000004c08087228 */ /* 0x000fd00000008000 */
[----:B------:R-:W-:Y:S02]  /*5190*/  FSETP.NEU.AND P0, PT, |R71|, R6, PT ;  /* 0x000000064700720b */ /* 0x000fe40003f0d200 */
[----:B------:R-:W-:Y:S02]  /*51a0*/  LOP3.LUT R72, R9, R72, RZ, 0x3c, !PT ;  /* 0x0000004809487212 */ /* 0x000fe400078e3cff */
[----:B------:R-:W-:Y:S02]  /*51b0*/  FSEL R6, R8, R80, !P0 ;  /* 0x0000005008067208 */ /* 0x000fe40004000000 */
[----:B------:R-:W-:-:S03]  /*51c0*/  FSEL R7, R72, R81, !P0 ;  /* 0x0000005148077208 */ /* 0x000fc60004000000 */
[----:B------:R-:W-:Y:S02]  /*51d0*/  IMAD.MOV.U32 R80, RZ, RZ, R6 ;  /* 0x000000ffff507224 */ /* 0x000fe400078e0006 */
[----:B------:R-:W-:Y:S01]  /*51e0*/  IMAD.MOV.U32 R81, RZ, RZ, R7 ;  /* 0x000000ffff517224 */ /* 0x000fe200078e0007 */
[----:B------:R-:W-:Y:S06]  /*51f0*/  BRA `(.L_x_92) ;  /* 0x0000000000607947 */ /* 0x000fec0003800000 */
.L_x_91:
[----:B------:R-:W-:-:S14]  /*5200*/  DSETP.NAN.AND P0, PT, R76, R76, PT ;  /* 0x0000004c4c00722a */ /* 0x000fdc0003f08000 */
[----:B------:R-:W-:Y:S05]  /*5210*/  @P0 BRA `(.L_x_93) ;  /* 0x00000000004c0947 */ /* 0x000fea0003800000 */
[----:B------:R-:W-:-:S14]  /*5220*/  DSETP.NAN.AND P0, PT, R72, R72, PT ;  /* 0x000000484800722a */ /* 0x000fdc0003f08000 */
[----:B------:R-:W-:Y:S05]  /*5230*/  @P0 BRA `(.L_x_94) ;  /* 0x0000000000340947 */ /* 0x000fea0003800000 */
[----:B------:R-:W-:Y:S01]  /*5240*/  ISETP.NE.AND P0, PT, R7, R6, PT ;  /* 0x000000060700720c */ /* 0x000fe20003f05270 */
[----:B------:R-:W-:Y:S01]  /*5250*/  IMAD.MOV.U32 R81, RZ, RZ, -0x80000 ;  /* 0xfff80000ff517424 */ /* 0x000fe200078e00ff */
[----:B------:R-:W-:-:S11]  /*5260*/  MOV R80, 0x0 ;  /* 0x0000000000507802 */ /* 0x000fd60000000f00 */
[----:B------:R-:W-:Y:S05]  /*5270*/  @!P0 BRA `(.L_x_92) ;  /* 0x0000000000408947 */ /* 0x000fea0003800000 */
[----:B------:R-:W-:Y:S02]  /*5280*/  ISETP.NE.AND P0, PT, R7, 0x7ff00000, PT ;  /* 0x7ff000000700780c */ /* 0x000fe40003f05270 */
[----:B------:R-:W-:Y:S02]  /*5290*/  LOP3.LUT R73, R77, 0x80000000, R73, 0x48, !PT ;  /* 0x800000004d497812 */ /* 0x000fe400078e4849 */
[----:B------:R-:W-:-:S13]  /*52a0*/  ISETP.EQ.OR P0, PT, R6, RZ, !P0 ;  /* 0x000000ff0600720c */ /* 0x000fda0004702670 */
[----:B------:R-:W-:Y:S01]  /*52b0*/  @P0 LOP3.LUT R3, R73, 0x7ff00000, RZ, 0xfc, !PT ;  /* 0x7ff0000049030812 */ /* 0x000fe200078efcff */
[----:B------:R-:W-:Y:S02]  /*52c0*/  @!P0 IMAD.MOV.U32 R80, RZ, RZ, RZ ;  /* 0x000000ffff508224 */ /* 0x000fe400078e00ff */
[----:B------:R-:W-:Y:S01]  /*52d0*/  @!P0 IMAD.MOV.U32 R81, RZ, RZ, R73 ;  /* 0x000000ffff518224 */ /* 0x000fe200078e0049 */
[----:B------:R-:W-:Y:S01]  /*52e0*/  @P0 MOV R81, R3 ;  /* 0x0000000300510202 */ /* 0x000fe20000000f00 */
[----:B------:R-:W-:Y:S01]  /*52f0*/  @P0 IMAD.MOV.U32 R80, RZ, RZ, RZ ;  /* 0x000000ffff500224 */ /* 0x000fe200078e00ff */
[----:B------:R-:W-:Y:S06]  /*5300*/  BRA `(.L_x_92) ;  /* 0x00000000001c7947 */ /* 0x000fec0003800000 */
.L_x_94:
[----:B------:R-:W-:Y:S01]  /*5310*/  LOP3.LUT R3, R73, 0x80000, RZ, 0xfc, !PT ;  /* 0x0008000049037812 */ /* 0x000fe200078efcff */
[----:B------:R-:W-:-:S04]  /*5320*/  IMAD.MOV.U32 R80, RZ, RZ, R72 ;  /* 0x000000ffff507224 */ /* 0x000fc800078e0048 */
[----:B------:R-:W-:Y:S01]  /*5330*/  IMAD.MOV.U32 R81, RZ, RZ, R3 ;  /* 0x000000ffff517224 */ /* 0x000fe200078e0003 */
[----:B------:R-:W-:Y:S06]  /*5340*/  BRA `(.L_x_92) ;  /* 0x00000000000c7947 */ /* 0x000fec0003800000 */
.L_x_93:
[----:B------:R-:W-:Y:S01]  /*5350*/  LOP3.LUT R3, R77, 0x80000, RZ, 0xfc, !PT ;  /* 0x000800004d037812 */ /* 0x000fe200078efcff */
[----:B------:R-:W-:-:S03]  /*5360*/  IMAD.MOV.U32 R80, RZ, RZ, R76 ;  /* 0x000000ffff507224 */ /* 0x000fc600078e004c */
[----:B------:R-:W-:-:S07]  /*5370*/  MOV R81, R3 ;  /* 0x0000000300517202 */ /* 0x000fce0000000f00 */
.L_x_92:
[----:B------:R-:W-:Y:S05]  /*5380*/  BSYNC.RECONVERGENT B0 ;  /* 0x0000000000007941 */ /* 0x000fea0003800200 */
.L_x_90:
[----:B------:R-:W-:Y:S02]  /*5390*/  IMAD.MOV.U32 R5, RZ, RZ, 0x0 ;  /* 0x00000000ff057424 */ /* 0x000fe400078e00ff */
[----:B------:R-:W-:Y:S02]  /*53a0*/  IMAD.MOV.U32 R6, RZ, RZ, R80 ;  /* 0x000000ffff067224 */ /* 0x000fe400078e0050 */
[----:B------:R-:W-:Y:S01]  /*53b0*/  IMAD.MOV.U32 R3, RZ, RZ, R81 ;  /* 0x000000ffff037224 */ /* 0x000fe200078e0051 */
[----:B------:R-:W-:Y:S06]  /*53c0*/  RET.REL.NODEC R4 `(_ZN4nest4cuda7euler2d22euler2d_y_sweep_kernelEPKdPdiiiddd) ;  /* 0xffffffac040c7950 */ /* 0x000fec0003c3ffff */
        .weak           $__internal_3_$__cuda_sm20_dsqrt_rn_f64_mediumpath_v1
        .type           $__internal_3_$__cuda_sm20_dsqrt_rn_f64_mediumpath_v1,@function
        .size           $__internal_3_$__cuda_sm20_dsqrt_rn_f64_mediumpath_v1,(.L_x_174 - $__internal_3_$__cuda_sm20_dsqrt_rn_f64_mediumpath_v1)
$__internal_3_$__cuda_sm20_dsqrt_rn_f64_mediumpath_v1:
[----:B------:R-:W-:Y:S01]  /*53d0*/  ISETP.GE.U32.AND P0, PT, R3, -0x3400000, PT ;  /* 0xfcc000000300780c */ /* 0x000fe20003f06070 */
[----:B------:R-:W-:Y:S01]  /*53e0*/  BSSY.RECONVERGENT B1, `(.L_x_95) ;  /* 0x0000025000017945 */ /* 0x000fe20003800200 */
[----:B------:R-:W-:Y:S01]  /*53f0*/  MOV R20, R6 ;  /* 0x0000000600147202 */ /* 0x000fe20000000f00 */
[----:B------:R-:W-:-:S10]  /*5400*/  IMAD.MOV.U32 R21, RZ, RZ, R7 ;  /* 0x000000ffff157224 */ /* 0x000fd400078e0007 */
        /* <DEDUP_REMOVED lines=9> */
.L_x_96:
[----:B------:R-:W-:-:S14]  /*54a0*/  DSETP.NE.AND P0, PT, R20, RZ, PT ;  /* 0x000000ff1400722a */ /* 0x000fdc0003f05000 */
[----:B------:R-:W-:Y:S05]  /*54b0*/  @!P0 BRA `(.L_x_98) ;  /* 0x0000000000588947 */ /* 0x000fea0003800000 */
[----:B------:R-:W-:-:S13]  /*54c0*/  ISETP.GE.AND P0, PT, R21, RZ, PT ;  /* 0x000000ff1500720c */ /* 0x000fda0003f06270 */
[----:B------:R-:W-:Y:S01]  /*54d0*/  @!P0 IMAD.MOV.U32 R6, RZ, RZ, 0x0 ;  /* 0x00000000ff068424 */ /* 0x000fe200078e00ff */
[----:B------:R-:W-:Y:S01]  /*54e0*/  @!P0 MOV R7, 0xfff80000 ;  /* 0xfff8000000078802 */ /* 0x000fe20000000f00 */
[----:B------:R-:W-:Y:S06]  /*54f0*/  @!P0 BRA `(.L_x_97) ;  /* 0x00000000004c8947 */ /* 0x000fec0003800000 */
[----:B------:R-:W-:-:S13]  /*5500*/  ISETP.GT.AND P0, PT, R21, 0x7fefffff, PT ;  /* 0x7fefffff1500780c */ /* 0x000fda0003f04270 */
[----:B------:R-:W-:Y:S05]  /*5510*/  @P0 BRA `(.L_x_98) ;  /* 0x0000000000400947 */ /* 0x000fea0003800000 */
[----:B------:R-:W-:Y:S01]  /*5520*/  DMUL R6, R20, 8.11296384146066816958e+31 ;  /* 0x4690000014067828 */ /* 0x000fe20000000000 */
[----:B------:R-:W-:Y:S02]  /*5530*/  IMAD.MOV.U32 R8, RZ, RZ, RZ ;  /* 0x000000ffff087224 */ /* 0x000fe400078e00ff */
[----:B------:R-:W-:Y:S02]  /*5540*/  IMAD.MOV.U32 R16, RZ, RZ, 0x0 ;  /* 0x00000000ff107424 */ /* 0x000fe400078e00ff */
[----:B------:R-:W-:Y:S01]  /*5550*/  IMAD.MOV.U32 R17, RZ, RZ, 0x3fd80000 ;  /* 0x3fd80000ff117424 */ /* 0x000fe200078e00ff */
[----:B------:R-:W0:Y:S02]  /*5560*/  MUFU.RSQ64H R9, R7 ;  /* 0x0000000700097308 */ /* 0x000e240000001c00 */
[----:B0-----:R-:W-:-:S08]  /*5570*/  DMUL R10, R8, R8 ;  /* 0x00000008080a7228 */ /* 0x001fd00000000000 */
[----:B------:R-:W-:-:S08]  /*5580*/  DFMA R10, R6, -R10, 1 ;  /* 0x3ff00000060a742b */ /* 0x000fd0000000080a */
[----:B------:R-:W-:Y:S02]  /*5590*/  DFMA R16, R10, R16, 0.5 ;  /* 0x3fe000000a10742b */ /* 0x000fe40000000010 */
[----:B------:R-:W-:-:S08]  /*55a0*/  DMUL R10, R8, R10 ;  /* 0x0000000a080a7228 */ /* 0x000fd00000000000 */
[----:B------:R-:W-:-:S08]  /*55b0*/  DFMA R10, R16, R10, R8 ;  /* 0x0000000a100a722b */ /* 0x000fd00000000008 */
[----:B------:R-:W-:Y:S02]  /*55c0*/  DMUL R8, R6, R10 ;  /* 0x0000000a06087228 */ /* 0x000fe40000000000 */
[----:B------:R-:W-:-:S06]  /*55d0*/  IADD3 R11, PT, PT, R11, -0x100000, RZ ;  /* 0xfff000000b0b7810 */ /* 0x000fcc0007ffe0ff */
[----:B------:R-:W-:-:S08]  /*55e0*/  DFMA R16, R8, -R8, R6 ;  /* 0x800000080810722b */ /* 0x000fd00000000006 */
[----:B------:R-:W-:-:S10]  /*55f0*/  DFMA R6, R10, R16, R8 ;  /* 0x000000100a06722b */ /* 0x000fd40000000008 */
[----:B------:R-:W-:Y:S01]  /*5600*/  VIADD R7, R7, 0xfcb00000 ;  /* 0xfcb0000007077836 */ /* 0x000fe20000000000 */
[----:B------:R-:W-:Y:S06]  /*5610*/  BRA `(.L_x_97) ;  /* 0x0000000000047947 */ /* 0x000fec0003800000 */
.L_x_98:
[----:B------:R-:W-:-:S11]  /*5620*/  DADD R6, R20, R20 ;  /* 0x0000000014067229 */ /* 0x000fd60000000014 */
.L_x_97:
[----:B------:R-:W-:Y:S05]  /*5630*/  BSYNC.RECONVERGENT B1 ;  /* 0x0000000000017941 */ /* 0x000fea0003800200 */
.L_x_95:
[----:B------:R-:W-:-:S04]  /*5640*/  IMAD.MOV.U32 R5, RZ, RZ, 0x0 ;  /* 0x00000000ff057424 */ /* 0x000fc800078e00ff */
[----:B------:R-:W-:Y:S05]  /*5650*/  RET.REL.NODEC R4 `(_ZN4nest4cuda7euler2d22euler2d_y_sweep_kernelEPKdPdiiiddd) ;  /* 0xffffffa804687950 */ /* 0x000fea0003c3ffff */
.L_x_99:
        /* <DEDUP_REMOVED lines=10> */
.L_x_174:


//--------------------- .text._ZN4nest4cuda7euler2d22euler2d_x_sweep_kernelEPKdPdiiiddd --------------------------
	.section	.text._ZN4nest4cuda7euler2d22euler2d_x_sweep_kernelEPKdPdiiiddd,"ax",@progbits
	.align	128
        .global         _ZN4nest4cuda7euler2d22euler2d_x_sweep_kernelEPKdPdiiiddd
        .type           _ZN4nest4cuda7euler2d22euler2d_x_sweep_kernelEPKdPdiiiddd,@function
        .size           _ZN4nest4cuda7euler2d22euler2d_x_sweep_kernelEPKdPdiiiddd,(.L_x_176 - _ZN4nest4cuda7euler2d22euler2d_x_sweep_kernelEPKdPdiiiddd)
        .other          _ZN4nest4cuda7euler2d22euler2d_x_sweep_kernelEPKdPdiiiddd,@"STO_CUDA_ENTRY STV_DEFAULT"
_ZN4nest4cuda7euler2d22euler2d_x_sweep_kernelEPKdPdiiiddd:
.text._ZN4nest4cuda7euler2d22euler2d_x_sweep_kernelEPKdPdiiiddd:
        /* <DEDUP_REMOVED lines=14> */
[----:B------:R-:W1:Y:S01]  /*00e0*/  LDCU.64 UR4, c[0x0][0x380] ;  /* 0x00007000ff0477ac */ /* 0x000e620008000a00 */
[----:B------:R-:W2:Y:S06]  /*00f0*/  LDCU.64 UR10, c[0x0][0x358] ;  /* 0x00006b00ff0a77ac */ /* 0x000eac0008000a00 */
[----:B------:R-:W3:Y:S01]  /*0100*/  LDC.64 R20, c[0x0][0x380] ;  /* 0x0000e000ff147b82 */ /* 0x000ee20000000a00 */
[----:B0-----:R-:W-:Y:S01]  /*0110*/  LEA R3, R7, UR6, 0x1 ;  /* 0x0000000607037c11 */ /* 0x001fe2000f8e08ff */
[----:B------:R-:W-:-:S02]  /*0120*/  IMAD.IADD R2, R2, 0x1, R7 ;  /* 0x0000000102027824 */ /* 0x000fc400078e0207 */
[----:B------:R-:W-:Y:S02]  /*0130*/  IMAD.IADD R0, R0, 0x1, R7 ;  /* 0x0000000100007824 */ /* 0x000fe400078e0207 */
[----:B------:R-:W-:-:S03]  /*0140*/  IMAD R11, R2, R3, RZ ;  /* 0x00000003020b7224 */ /* 0x000fc600078e02ff */
[----:B------:R-:W-:Y:S02]  /*0150*/  SHF.R.S32.HI R14, RZ, 0x1f, R0 ;  /* 0x0000001fff0e7819 */ /* 0x000fe40000011400 */
[----:B------:R-:W-:-:S04]  /*0160*/  IADD3 R4, P0, PT, R0, R11, RZ ;  /* 0x0000000b00047210 */ /* 0x000fc80007f1e0ff */
[----:B------:R-:W-:Y:S02]  /*0170*/  LEA.HI.X.SX32 R5, R11, R14, 0x1, P0 ;  /* 0x0000000e0b057211 */ /* 0x000fe400000f0eff */
[----:B-1----:R-:W-:-:S04]  /*0180*/  LEA R8, P0, R4, UR4, 0x3 ;  /* 0x0000000404087c11 */ /* 0x002fc8000f8018ff */
[----:B------:R-:W-:-:S05]  /*0190*/  LEA.HI.X R9, R4, UR5, R5, 0x3, P0 ;  /* 0x0000000504097c11 */ /* 0x000fca00080f1c05 */
[----:B--2---:R-:W2:Y:S01]  /*01a0*/  LDG.E.64.CONSTANT R4, desc[UR10][R8.64+-0x10] ;  /* 0xfffff00a08047981 */ /* 0x004ea2000c1e9b00 */
[----:B------:R-:W-:-:S03]  /*01b0*/  LEA R10, R7, UR7, 0x1 ;  /* 0x00000007070a7c11 */ /* 0x000fc6000f8e08ff */
[----:B------:R-:W5:Y:S02]  /*01c0*/  LDG.E.64.CONSTANT R22, desc[UR10][R8.64+-0x8] ;  /* 0xfffff80a08167981 */ /* 0x000f64000c1e9b00 */
[----:B------:R-:W-:Y:S02]  /*01d0*/  IMAD.IADD R2, R2, 0x1, R10 ;  /* 0x0000000102027824 */ /* 0x000fe400078e020a */
[----:B------:R-:W5:Y:S02]  /*01e0*/  LDG.E.64.CONSTANT R18, desc[UR10][R8.64+0x10] ;  /* 0x0000100a08127981 */ /* 0x000f64000c1e9b00 */
[----:B------:R-:W-:Y:S02]  /*01f0*/  IMAD R7, R3, R2, RZ ;  /* 0x0000000203077224 */ /* 0x000fe400078e02ff */
[----:B------:R-:W-:-:S03]  /*0200*/  IMAD.IADD R2, R10, 0x1, R2 ;  /* 0x000000010a027824 */ /* 0x000fc600078e0202 */
[----:B------:R-:W-:-:S04]  /*0210*/  IADD3 R6, P0, PT, R0, R7, RZ ;  /* 0x0000000700067210 */ /* 0x000fc80007f1e0ff */
[----:B------:R-:W-:Y:S02]  /*0220*/  LEA.HI.X.SX32 R7, R7, R14, 0x1, P0 ;  /* 0x0000000e07077211 */ /* 0x000fe400000f0eff */
[----:B------:R-:W-:-:S04]  /*0230*/  LEA R38, P0, R6, UR4, 0x3 ;  /* 0x0000000406267c11 */ /* 0x000fc8000f8018ff */
[----:B------:R-:W-:-:S05]  /*0240*/  LEA.HI.X R39, R6, UR5, R7, 0x3, P0 ;  /* 0x0000000506277c11 */ /* 0x000fca00080f1c07 */
[----:B------:R-:W4:Y:S01]  /*0250*/  LDG.E.64.CONSTANT R6, desc[UR10][R38.64+-0x10] ;  /* 0xfffff00a26067981 */ /* 0x000f22000c1e9b00 */
[----:B------:R-:W-:Y:S02]  /*0260*/  IMAD.IADD R12, R10, 0x1, R2 ;  /* 0x000000010a0c7824 */ /* 0x000fe400078e0202 */
[C---:B------:R-:W-:Y:S02]  /*0270*/  IMAD R13, R3.reuse, R2, RZ ;  /* 0x00000002030d7224 */ /* 0x040fe400078e02ff */
[C---:B------:R-:W-:Y:S02]  /*0280*/  IMAD R15, R3.reuse, R12, RZ ;  /* 0x0000000c030f7224 */ /* 0x040fe400078e02ff */
[C---:B------:R-:W-:Y:S01]  /*0290*/  IMAD.IADD R2, R0.reuse, 0x1, R11 ;  /* 0x0000000100027824 */ /* 0x040fe200078e020b */
[C---:B------:R-:W-:Y:S02]  /*02a0*/  IADD3 R16, P0, PT, R0.reuse, R13, RZ ;  /* 0x0000000d00107210 */ /* 0x040fe40007f1e0ff */
[----:B------:R-:W-:Y:S01]  /*02b0*/  IADD3 R11, P1, PT, R0, R15, RZ ;  /* 0x0000000f000b7210 */ /* 0x000fe20007f3e0ff */
[----:B---3--:R-:W-:Y:S01]  /*02c0*/  IMAD.WIDE R20, R2, 0x8, R20 ;  /* 0x0000000802147825 */ /* 0x008fe200078e0214 */
[----:B------:R-:W5:Y:S03]  /*02d0*/  LDG.E.64.CONSTANT R38, desc[UR10][R38.64+-0x8] ;  /* 0xfffff80a26267981 */ /* 0x000f66000c1e9b00 */
[----:B------:R-:W-:Y:S01]  /*02e0*/  IMAD R0, R3, R10, RZ ;  /* 0x0000000a03007224 */ /* 0x000fe200078e02ff */
[----:B------:R-:W-:-:S02]  /*02f0*/  LEA.HI.X.SX32 R3, R13, R14, 0x1, P0 ;  /* 0x0000000e0d037211 */ /* 0x000fc400000f0eff */
[----:B------:R-:W-:Y:S01]  /*0300*/  LEA R24, P0, R16, UR4, 0x3 ;  /* 0x0000000410187c11 */ /* 0x000fe2000f8018ff */
[----:B------:R-:W-:Y:S01]  /*0310*/  IMAD.WIDE R12, R0, 0x8, R20 ;  /* 0x00000008000c7825 */ /* 0x000fe200078e0214 */
[----:B------:R-:W-:Y:S01]  /*0320*/  LEA.HI.X.SX32 R14, R15, R14, 0x1, P1 ;  /* 0x0000000e0f0e7211 */ /* 0x000fe200008f0eff */
[----:B------:R-:W5:Y:S01]  /*0330*/  LDG.E.64.CONSTANT R20, desc[UR10][R20.64] ;  /* 0x0000000a14147981 */ /* 0x000f62000c1e9b00 */
[----:B------:R-:W-:Y:S02]  /*0340*/  LEA.HI.X R25, R16, UR5, R3, 0x3, P0 ;  /* 0x0000000510197c11 */ /* 0x000fe400080f1c03 */
[C---:B------:R-:W-:Y:S01]  /*0350*/  LEA R26, P1, R11.reuse, UR4, 0x3 ;  /* 0x000000040b1a7c11 */ /* 0x040fe2000f8218ff */
[C---:B------:R-:W-:Y:S01]  /*0360*/  IMAD.WIDE R28, R0.reuse, 0x8, R12 ;  /* 0x00000008001c7825 */ /* 0x040fe200078e020c */
[----:B------:R-:W5:Y:S04]  /*0370*/  LDG.E.64.CONSTANT R60, desc[UR10][R12.64] ;  /* 0x0000000a0c3c7981 */ /* 0x000f68000c1e9b00 */
[----:B------:R-:W5:Y:S01]  /*0380*/  LDG.E.64.CONSTANT R44, desc[UR10][R24.64+-0x10] ;  /* 0xfffff00a182c7981 */ /* 0x000f62000c1e9b00 */
[----:B------:R-:W-:Y:S01]  /*0390*/  IMAD.WIDE R46, R0, 0x8, R28 ;  /* 0x00000008002e7825 */ /* 0x000fe200078e021c */
[----:B------:R-:W-:-:S02]  /*03a0*/  LEA.HI.X R27, R11, UR5, R14, 0x3, P1 ;  /* 0x000000050b1b7c11 */ /* 0x000fc400088f1c0e */
[----:B------:R-:W5:Y:S04]  /*03b0*/  LDG.E.64.CONSTANT R34, desc[UR10][R24.64+-0x8] ;  /* 0xfffff80a18227981 */ /* 0x000f68000c1e9b00 */
[----:B------:R-:W5:Y:S04]  /*03c0*/  LDG.E.64.CONSTANT R56, desc[UR10][R46.64] ;  /* 0x0000000a2e387981 */ /* 0x000f68000c1e9b00 */
[----:B------:R-:W5:Y:S04]  /*03d0*/  LDG.E.64.CONSTANT R16, desc[UR10][R46.64+0x8] ;  /* 0x0000080a2e107981 */ /* 0x000f68000c1e9b00 */
[----:B------:R-:W5:Y:S01]  /*03e0*/  LDG.E.64.CONSTANT R30, desc[UR10][R46.64+0x10] ;  /* 0x0000100a2e1e7981 */ /* 0x000f62000c1e9b00 */
[----:B------:R-:W-:Y:S01]  /*03f0*/  UMOV UR4, 0xd9d7bdbb ;  /* 0xd9d7bdbb00047882 */ /* 0x000fe20000000000 */
[----:B------:R-:W-:-:S02]  /*0400*/  UMOV UR5, 0x3ddb7cdf ;  /* 0x3ddb7cdf00057882 */ /* 0x000fc40000000000 */
[----:B------:R-:W-:Y:S01]  /*0410*/  UMOV UR6, UR5 ;  /* 0x0000000500067c82 */ /* 0x000fe20008000000 */
[----:B------:R0:W5:Y:S04]  /*0420*/  LDG.E.64.CONSTANT R10, desc[UR10][R8.64+0x8] ;  /* 0x0000080a080a7981 */ /* 0x000168000c1e9b00 */
[----:B------:R-:W5:Y:S04]  /*0430*/  LDG.E.64.CONSTANT R58, desc[UR10][R28.64] ;  /* 0x0000000a1c3a7981 */ /* 0x000f68000c1e9b00 */
[----:B------:R-:W5:Y:S01]  /*0440*/  LDG.E.64.CONSTANT R32, desc[UR10][R28.64+0x8] ;  /* 0x0000080a1c207981 */ /* 0x000f62000c1e9b00 */
[----:B0-----:R-:W-:-:S03]  /*0450*/  MOV R8, UR6 ;  /* 0x0000000600087c02 */ /* 0x001fc60008000f00 */
[----:B------:R0:W5:Y:S04]  /*0460*/  LDG.E.64.CONSTANT R36, desc[UR10][R28.64+0x10] ;  /* 0x0000100a1c247981 */ /* 0x000168000c1e9b00 */
[----:B------:R-:W5:Y:S04]  /*0470*/  LDG.E.64.CONSTANT R42, desc[UR10][R12.64+0x8] ;  /* 0x0000080a0c2a7981 */ /* 0x000f68000c1e9b00 */
[----:B------:R-:W5:Y:S04]  /*0480*/  LDG.E.64.CONSTANT R40, desc[UR10][R12.64+0x10] ;  /* 0x0000100a0c287981 */ /* 0x000f68000c1e9b00 */
[----:B------:R-:W5:Y:S04]  /*0490*/  LDG.E.64.CONSTANT R14, desc[UR10][R26.64+-0x10] ;  /* 0xfffff00a1a0e7981 */ /* 0x000f68000c1e9b00 */
[----:B------:R4:W5:Y:S01]  /*04a0*/  LDG.E.64.CONSTANT R12, desc[UR10][R26.64+-0x8] ;  /* 0xfffff80a1a0c7981 */ /* 0x000962000c1e9b00 */
[----:B------:R-:W-:Y:S01]  /*04b0*/  BSSY.RECONVERGENT B1, `(.L_x_100) ;  /* 0x000001b000017945 */ /* 0x000fe20003800200 */
[----:B--2---:R-:W-:Y:S01]  /*04c0*/  DSETP.MAX.AND P0, P1, R4, UR4, PT ;  /* 0x0000000404007e2a */ /* 0x004fe2000b90f000 */
[----:B------:R-:W-:-:S05]  /*04d0*/  IMAD.MOV.U32 R3, RZ, RZ, R5 ;  /* 0x000000ffff037224 */ /* 0x000fca00078e0005 */
[----:B0-----:R-:W-:-:S08]  /*04e0*/  FSEL R29, R3, UR6, P0 ;  /* 0x00000006031d7c08 */ /* 0x001fd00008000000 */
        /* <DEDUP_REMOVED lines=9> */
[----:B----4-:R-:W-:-:S08]  /*0580*/  DMUL R26, R6, R4 ;  /* 0x00000004061a7228 */ /* 0x010fd00000000000 */
        /* <DEDUP_REMOVED lines=10> */
[----:B-----5:R-:W-:Y:S05]  /*0630*/  CALL.REL.NOINC `($__internal_4_$__cuda_sm20_div_rn_f64_full) ;  /* 0x0000004400f87944 */ /* 0x020fea0003c00000 */
[----:B------:R-:W-:Y:S01]  /*0640*/  IMAD.MOV.U32 R26, RZ, RZ, R6 ;  /* 0x000000ffff1a7224 */ /* 0x000fe200078e0006 */
[----:B------:R-:W-:-:S07]  /*0650*/  MOV R27, R3 ;  /* 0x00000003001b7202 */ /* 0x000fce0000000f00 */
.L_x_101:
[----:B------:R-:W-:Y:S05]  /*0660*/  BSYNC.RECONVERGENT B1 ;  /* 0x0000000000017941 */ /* 0x000fea0003800200 */
.L_x_100:
        /* <DEDUP_REMOVED lines=22> */
[----:B------:R-:W-:Y:S05]  /*07d0*/  CALL.REL.NOINC `($__internal_4_$__cuda_sm20_div_rn_f64_full) ;  /* 0x0000004400907944 */ /* 0x000fea0003c00000 */
[----:B------:R-:W-:Y:S01]  /*07e0*/  IMAD.MOV.U32 R24, RZ, RZ, R6 ;  /* 0x000000ffff187224 */ /* 0x000fe200078e0006 */
[----:B------:R-:W-:-:S07]  /*07f0*/  MOV R25, R3 ;  /* 0x0000000300197202 */ /* 0x000fce0000000f00 */
.L_x_103:
[----:B------:R-:W-:Y:S05]  /*0800*/  BSYNC.RECONVERGENT B1 ;  /* 0x0000000000017941 */ /* 0x000fea0003800200 */
.L_x_102:
        /* <DEDUP_REMOVED lines=13> */
[----:B------:R-:W-:-:S03]  /*08e0*/  FSETP.GEU.AND P1, PT, |R39|, 6.5827683646048100446e-37, PT ;  /* 0x036000002700780b */ /* 0x000fc60003f2e200 */
[----:B------:R-:W-:-:S04]  /*08f0*/  IMAD.MOV.U32 R23, RZ, RZ, R3 ;  /* 0x000000ffff177224 */ /* 0x000fc800078e0003 */
        /* <DEDUP_REMOVED lines=28> */
[----:B------:R-:W-:Y:S05]  /*0ac0*/  CALL.REL.NOINC `($__internal_4_$__cuda_sm20_div_rn_f64_full) ;  /* 0x0000004000d47944 */ /* 0x000fea0003c00000 */
[----:B------:R-:W-:Y:S02]  /*0ad0*/  IMAD.MOV.U32 R50, RZ, RZ, R6 ;  /* 0x000000ffff327224 */ /* 0x000fe400078e0006 */
[----:B------:R-:W-:-:S07]  /*0ae0*/  IMAD.MOV.U32 R51, RZ, RZ, R3 ;  /* 0x000000ffff337224 */ /* 0x000fce00078e0003 */
.L_x_105:
[----:B------:R-:W-:Y:S05]  /*0af0*/  BSYNC.RECONVERGENT B1 ;  /* 0x0000000000017941 */ /* 0x000fea0003800200 */
.L_x_104:
        /* <DEDUP_REMOVED lines=23> */
.L_x_107:
[----:B------:R-:W-:Y:S05]  /*0c70*/  BSYNC.RECONVERGENT B1 ;  /* 0x0000000000017941 */ /* 0x000fea0003800200 */
.L_x_106:
        /* <DEDUP_REMOVED lines=45> */
.L_x_109:
[----:B------:R-:W-:Y:S05]  /*0f50*/  BSYNC.RECONVERGENT B1 ;  /* 0x0000000000017941 */ /* 0x000fea0003800200 */
.L_x_108:
        /* <DEDUP_REMOVED lines=23> */
.L_x_111:
[----:B------:R-:W-:Y:S05]  /*10d0*/  BSYNC.RECONVERGENT B1 ;  /* 0x0000000000017941 */ /* 0x000fea0003800200 */
.L_x_110:
        /* <DEDUP_REMOVED lines=45> */
.L_x_113:
[----:B------:R-:W-:Y:S05]  /*13b0*/  BSYNC.RECONVERGENT B1 ;  /* 0x0000000000017941 */ /* 0x000fea0003800200 */
.L_x_112:
        /* <DEDUP_REMOVED lines=23> */
.L_x_115:
[----:B------:R-:W-:Y:S05]  /*1530*/  BSYNC.RECONVERGENT B1 ;  /* 0x0000000000017941 */ /* 0x000fea0003800200 */
.L_x_114:
        /* <DEDUP_REMOVED lines=31> */
[----:B------:R-:W-:-:S04]  /*1730*/  MOV R3, R5 ;  /* 0x0000000500037202 */ /* 0x000fc80000000f00 */
[----:B------:R-:W-:Y:S02]  /*1740*/  FSEL R33, R3, UR6, P2 ;  /* 0x0000000603217c08 */ /* 0x000fe40009000000 */
[----:B------:R-:W-:Y:S01]  /*1750*/  FFMA R6, RZ, R19, R17 ;  /* 0x00000013ff067223 */ /* 0x000fe20000000011 */
[----:B------:R-:W-:-:S04]  /*1760*/  SEL R32, R4, UR4, P2 ;  /* 0x0000000404207c07 */ /* 0x000fc80009000000 */
[----:B------:R-:W-:Y:S02]  /*1770*/  FSETP.GT.AND P0, PT, |R6|, 1.469367938527859385e-39, PT ;  /* 0x001000000600780b */ /* 0x000fe40003f04200 */
[----:B------:R-:W-:-:S11]  /*1780*/  @P3 LOP3.LUT R33, R7, 0x80000, RZ, 0xfc, !PT ;  /* 0x0008000007213812 */ /* 0x000fd600078efcff */
        /* <DEDUP_REMOVED lines=9> */
.L_x_117:
[----:B------:R-:W-:Y:S05]  /*1820*/  BSYNC.RECONVERGENT B1 ;  /* 0x0000000000017941 */ /* 0x000fea0003800200 */
.L_x_116:
        /* <DEDUP_REMOVED lines=21> */
[----:B------:R-:W-:-:S07]  /*1980*/  MOV R7, R3 ;  /* 0x0000000300077202 */ /* 0x000fce0000000f00 */
.L_x_119:
[----:B------:R-:W-:Y:S05]  /*1990*/  BSYNC.RECONVERGENT B1 ;  /* 0x0000000000017941 */ /* 0x000fea0003800200 */
.L_x_118:
        /* <DEDUP_REMOVED lines=18> */
[----:B------:R-:W-:-:S02]  /*1ac0*/  DMUL R26, R48, R62 ;  /* 0x0000003e301a7228 */ /* 0x000fc40000000000 */
[----:B------:R-:W-:Y:S02]  /*1ad0*/  DSETP.GEU.AND P4, PT, |R48|, |R62|, PT ;  /* 0x4000003e3000722a */ /* 0x000fe40003f8e200 */
[----:B------:R-:W-:Y:S02]  /*1ae0*/  DSETP.GTU.AND P2, PT, R64, RZ, PT ;  /* 0x000000ff4000722a */ /* 0x000fe40003f4c000 */
[----:B------:R-:W-:Y:S02]  /*1af0*/  DMUL R64, R8, R28 ;  /* 0x0000001c08407228 */ /* 0x000fe40000000000 */
[----:B------:R-:W-:Y:S01]  /*1b00*/  DADD R18, -R20, R18 ;  /* 0x0000000014127229 */ /* 0x000fe20000000112 */
[----:B------:R-:W-:Y:S01]  /*1b10*/  FSEL R16, R48, R62, !P4 ;  /* 0x0000003e30107208 */ /* 0x000fe20006000000 */
[----:B------:R-:W-:Y:S01]  /*1b20*/  DSETP.GEU.AND P0, PT, |R62|, |R4|, PT ;  /* 0x400000043e00722a */ /* 0x000fe20003f0e200 */
[----:B------:R-:W-:Y:S01]  /*1b30*/  FSEL R17, R49, R63, !P4 ;  /* 0x0000003f31117208 */ /* 0x000fe20006000000 */
[----:B------:R-:W-:-:S02]  /*1b40*/  DSETP.GTU.AND P3, PT, R26, RZ, PT ;  /* 0x000000ff1a00722a */ /* 0x000fc40003f6c000 */
[----:B------:R-:W-:Y:S02]  /*1b50*/  DMUL R66, R62, R4 ;  /* 0x000000043e427228 */ /* 0x000fe40000000000 */
[----:B------:R-:W-:Y:S02]  /*1b60*/  DADD R26, R44, -R24 ;  /* 0x000000002c1a7229 */ /* 0x000fe40000000818 */
[----:B------:R-:W-:Y:S02]  /*1b70*/  DADD R24, R34, -R44 ;  /* 0x0000000022187229 */ /* 0x000fe4000000082c */
[----:B------:R-:W-:Y:S01]  /*1b80*/  DSETP.GTU.AND P4, PT, R64, RZ, PT ;  /* 0x000000ff4000722a */ /* 0x000fe20003f8c000 */
[----:B------:R-:W-:Y:S01]  /*1b90*/  FSEL R64, R62, R4, !P0 ;  /* 0x000000043e407208 */ /* 0x000fe20004000000 */
[----:B------:R-:W-:Y:S01]  /*1ba0*/  DADD R48, R6, -R42 ;  /* 0x0000000006307229 */ /* 0x000fe2000000082a */
[----:B------:R-:W-:Y:S01]  /*1bb0*/  FSEL R65, R63, R5, !P0 ;  /* 0x000000053f417208 */ /* 0x000fe20004000000 */
[----:B------:R-:W-:-:S02]  /*1bc0*/  DSETP.GEU.AND P0, PT, |R4|, |R18|, PT ;  /* 0x400000120400722a */ /* 0x000fc40003f0e200 */
[----:B------:R-:W-:Y:S02]  /*1bd0*/  DMUL R6, R16, 0.5 ;  /* 0x3fe0000010067828 */ /* 0x000fe40000000000 */
[----:B------:R-:W-:Y:S02]  /*1be0*/  DSETP.GTU.AND P6, PT, R66, RZ, PT ;  /* 0x000000ff4200722a */ /* 0x000fe40003fcc000 */
[----:B------:R-:W-:Y:S01]  /*1bf0*/  DMUL R70, R4, R18 ;  /* 0x0000001204467228 */ /* 0x000fe20000000000 */
[----:B------:R-:W-:Y:S01]  /*1c00*/  FSEL R16, R4, R18, !P0 ;  /* 0x0000001204107208 */ /* 0x000fe20004000000 */
[----:B------:R-:W-:Y:S01]  /*1c10*/  DMUL R66, R26, R24 ;  /* 0x000000181a427228 */ /* 0x000fe20000000000 */
[----:B------:R-:W-:Y:S01]  /*1c20*/  FSEL R17, R5, R19, !P0 ;  /* 0x0000001305117208 */ /* 0x000fe20004000000 */
[----:B------:R-:W-:Y:S02]  /*1c30*/  DADD R62, R42, -R34 ;  /* 0x000000002a3e7229 */ /* 0x000fe40000000822 */
[----:B------:R-:W-:Y:S01]  /*1c40*/  DMUL R4, R64, 0.5 ;  /* 0x3fe0000040047828 */ /* 0x000fe20000000000 */
[----:B------:R-:W-:Y:S01]  /*1c50*/  FSEL R18, R6, RZ, P3 ;  /* 0x000000ff06127208 */ /* 0x000fe20001800000 */
[----:B------:R-:W-:Y:S01]  /*1c60*/  DMUL R68, R36, R8 ;  /* 0x0000000824447228 */ /* 0x000fe20000000000 */
[----:B------:R-:W-:Y:S01]  /*1c70*/  FSEL R19, R7, RZ, P3 ;  /* 0x000000ff07137208 */ /* 0x000fe20001800000 */
[----:B------:R-:W-:-:S02]  /*1c80*/  DSETP.GEU.AND P3, PT, |R40|, |R36|, PT ;  /* 0x400000242800722a */ /* 0x000fc40003f6e200 */
[----:B------:R-:W-:Y:S02]  /*1c90*/  DSETP.GTU.AND P0, PT, R66, RZ, PT ;  /* 0x000000ff4200722a */ /* 0x000fe40003f0c000 */
[----:B------:R-:W-:Y:S02]  /*1ca0*/  DMUL R66, R62, R48 ;  /* 0x000000303e427228 */ /* 0x000fe40000000000 */
[----:B------:R-:W-:Y:S01]  /*1cb0*/  FSEL R4, R4, RZ, P6 ;  /* 0x000000ff04047208 */ /* 0x000fe20003000000 */
[----:B------:R-:W-:Y:S01]  /*1cc0*/  DMUL R16, R16, 0.5 ;  /* 0x3fe0000010107828 */ /* 0x000fe20000000000 */
[----:B------:R-:W-:Y:S01]  /*1cd0*/  FSEL R5, R5, RZ, P6 ;  /* 0x000000ff05057208 */ /* 0x000fe20003000000 */
[----:B------:R-:W-:Y:S01]  /*1ce0*/  DSETP.GEU.AND P6, PT, |R36|, |R8|, PT ;  /* 0x400000082400722a */ /* 0x000fe20003fce200 */
[----:B------:R-:W-:Y:S01]  /*1cf0*/  FSEL R64, R40, R36, !P3 ;  /* 0x0000002428407208 */ /* 0x000fe20005800000 */
[----:B------:R-:W-:Y:S01]  /*1d00*/  DMUL R6, R24, R62 ;  /* 0x0000003e18067228 */ /* 0x000fe20000000000 */
[----:B------:R-:W-:Y:S01]  /*1d10*/  FSEL R65, R41, R37, !P3 ;  /* 0x0000002529417208 */ /* 0x000fe20005800000 */
[----:B------:R-:W-:-:S02]  /*1d20*/  DSETP.GTU.AND P3, PT, R66, RZ, PT ;  /* 0x000000ff4200722a */ /* 0x000fc40003f6c000 */
[----:B------:R-:W-:Y:S01]  /*1d30*/  FSEL R66, R36, R8, !P6 ;  /* 0x0000000824427208 */ /* 0x000fe20007000000 */
[----:B------:R-:W-:Y:S01]  /*1d40*/  DADD R40, -R12, R10 ;  /* 0x000000000c287229 */ /* 0x000fe2000000010a */
[----:B------:R-:W-:Y:S01]  /*1d50*/  FSEL R67, R37, R9, !P6 ;  /* 0x0000000925437208 */ /* 0x000fe20007000000 */
[----:B------:R-:W-:Y:S02]  /*1d60*/  DMUL R64, R64, 0.5 ;  /* 0x3fe0000040407828 */ /* 0x000fe40000000000 */
[----:B------:R-:W-:Y:S02]  /*1d70*/  DADD R36, -R14, R12 ;  /* 0x000000000e247229 */ /* 0x000fe4000000010c */
[----:B------:R-:W-:Y:S02]  /*1d80*/  DSETP.GTU.AND P1, PT, R70, RZ, PT ;  /* 0x000000ff4600722a */ /* 0x000fe40003f2c000 */
[----:B------:R-:W-:Y:S02]  /*1d90*/  DSETP.GEU.AND P6, PT, |R8|, |R28|, PT ;  /* 0x4000001c0800722a */ /* 0x000fe40003fce200 */
[----:B------:R-:W-:-:S02]  /*1da0*/  DMUL R66, R66, 0.5 ;  /* 0x3fe0000042427828 */ /* 0x000fc40000000000 */
        /* <DEDUP_REMOVED lines=68> */
[----:B------:R-:W-:Y:S01]  /*21f0*/  IMAD.U32 R14, RZ, RZ, UR6 ;  /* 0x00000006ff0e7e24 */ /* 0x000fe2000f8e00ff */
[----:B------:R-:W-:Y:S01]  /*2200*/  @P1 LOP3.LUT R49, R21, 0x80000, RZ, 0xfc, !PT ;  /* 0x0008000015311812 */ /* 0x000fe200078efcff */
[----:B------:R-:W-:Y:S01]  /*2210*/  DADD R20, R12, R30 ;  /* 0x000000000c147229 */ /* 0x000fe2000000001e */
[----:B------:R-:W-:Y:S01]  /*2220*/  FSEL R25, R3, UR6, P4 ;  /* 0x0000000603197c08 */ /* 0x000fe2000a000000 */
[----:B------:R-:W-:Y:S01]  /*2230*/  UMOV UR6, UR4 ;  /* 0x0000000400067c82 */ /* 0x000fe20008000000 */
[----:B------:R-:W1:Y:S01]  /*2240*/  MUFU.RCP64H R15, R49 ;  /* 0x00000031000f7308 */ /* 0x000e620000001800 */
[----:B------:R-:W-:Y:S01]  /*2250*/  @P5 LOP3.LUT R25, R14, 0x80000, RZ, 0xfc, !PT ;  /* 0x000800000e195812 */ /* 0x000fe200078efcff */
[----:B------:R-:W-:Y:S01]  /*2260*/  HFMA2 R14, -RZ, RZ, 0, 5.9604644775390625e-08 ;  /* 0x00000001ff0e7431 */ /* 0x000fe200000001ff */
[----:B------:R-:W-:Y:S01]  /*2270*/  SEL R24, R24, UR6, P4 ;  /* 0x0000000618187c07 */ /* 0x000fe2000a000000 */
[--C-:B------:R-:W-:Y:S01]  /*2280*/  DADD R40, -R8, R38.reuse ;  /* 0x0000000008287229 */ /* 0x100fe20000000126 */
[----:B------:R-:W-:Y:S01]  /*2290*/  IMAD.MOV.U32 R30, RZ, RZ, R16 ;  /* 0x000000ffff1e7224 */ /* 0x000fe200078e0010 */
[----:B------:R-:W-:Y:S01]  /*22a0*/  DSETP.MAX.AND P3, P0, R20, UR4, PT ;  /* 0x0000000414007e2a */ /* 0x000fe2000b86f000 */
[----:B------:R-:W-:Y:S01]  /*22b0*/  IMAD.MOV.U32 R3, RZ, RZ, R20 ;  /* 0x000000ffff037224 */ /* 0x000fe200078e0014 */
[----:B------:R-:W-:Y:S01]  /*22c0*/  DADD R38, R8, R38 ;  /* 0x0000000008267229 */ /* 0x000fe20000000026 */
[----:B------:R-:W-:Y:S01]  /*22d0*/  IMAD.U32 R20, RZ, RZ, UR7 ;  /* 0x00000007ff147e24 */ /* 0x000fe2000f8e00ff */
[----:B------:R-:W-:-:S02]  /*22e0*/  DADD R8, R52, -R4 ;  /* 0x0000000034087229 */ /* 0x000fc40000000804 */
[----:B------:R-:W-:Y:S02]  /*22f0*/  DADD R24, -R32, R24 ;  /* 0x0000000020187229 */ /* 0x000fe40000000118 */
[----:B------:R-:W-:Y:S02]  /*2300*/  DSETP.MAX.AND P1, P4, R16, UR4, PT ;  /* 0x0000000410007e2a */ /* 0x000fe4000bc2f000 */
[--C-:B------:R-:W-:Y:S02]  /*2310*/  DADD R12, R10, -R28.reuse ;  /* 0x000000000a0c7229 */ /* 0x100fe4000000081c */
[----:B-1----:R-:W-:Y:S02]  /*2320*/  DFMA R22, -R48, R14, 1 ;  /* 0x3ff000003016742b */ /* 0x002fe4000000010e */
[----:B------:R-:W-:Y:S02]  /*2330*/  DADD R10, R10, R28 ;  /* 0x000000000a0a7229 */ /* 0x000fe4000000001c */
[----:B------:R-:W-:Y:S01]  /*2340*/  DSETP.MAX.AND P2, P5, R8, UR4, PT ;  /* 0x0000000408007e2a */ /* 0x000fe2000bd4f000 */
[----:B------:R-:W-:Y:S01]  /*2350*/  IMAD.MOV.U32 R28, RZ, RZ, R8 ;  /* 0x000000ffff1c7224 */ /* 0x000fe200078e0008 */
[----:B------:R-:W-:-:S02]  /*2360*/  DMUL R18, R6, R24 ;  /* 0x0000001806127228 */ /* 0x000fc40000000000 */
[----:B------:R-:W-:Y:S01]  /*2370*/  DFMA R22, R22, R22, R22 ;  /* 0x000000161616722b */ /* 0x000fe20000000016 */
[----:B------:R-:W-:Y:S01]  /*2380*/  IMAD.MOV.U32 R66, RZ, RZ, R12 ;  /* 0x000000ffff427224 */ /* 0x000fe200078e000c */
[----:B------:R-:W-:-:S06]  /*2390*/  DSETP.GEU.AND P6, PT, |R6|, |R24|, PT ;  /* 0x400000180600722a */ /* 0x000fcc0003fce200 */
[----:B------:R-:W-:Y:S01]  /*23a0*/  DFMA R22, R14, R22, R14 ;  /* 0x000000160e16722b */ /* 0x000fe2000000000e */
[----:B------:R-:W-:Y:S02]  /*23b0*/  FSEL R6, R6, R24, !P6 ;  /* 0x0000001806067208 */ /* 0x000fe40007000000 */
[----:B------:R-:W-:Y:S02]  /*23c0*/  FSEL R15, R21, UR7, P3 ;  /* 0x00000007150f7c08 */ /* 0x000fe40009800000 */
[----:B------:R-:W-:Y:S01]  /*23d0*/  SEL R14, R3, UR6, P3 ;  /* 0x00000006030e7c07 */ /* 0x000fe20009800000 */
[----:B------:R-:W-:Y:S01]  /*23e0*/  DSETP.GTU.AND P3, PT, R18, RZ, PT ;  /* 0x000000ff1200722a */ /* 0x000fe20003f6c000 */
[----:B------:R-:W-:Y:S01]  /*23f0*/  @P0 LOP3.LUT R15, R20, 0x80000, RZ, 0xfc, !PT ;  /* 0x00080000140f0812 */ /* 0x000fe200078efcff */
[----:B------:R-:W-:Y:S01]  /*2400*/  DFMA R16, -R48, R22, 1 ;  /* 0x3ff000003010742b */ /* 0x000fe20000000116 */
[----:B------:R-:W-:Y:S01]  /*2410*/  MOV R3, R9 ;  /* 0x0000000900037202 */ /* 0x000fe20000000f00 */
[----:B------:R-:W-:Y:S01]  /*2420*/  DADD R8, R52, R4 ;  /* 0x0000000034087229 */ /* 0x000fe20000000004 */
[----:B------:R-:W-:Y:S01]  /*2430*/  FSEL R7, R7, R25, !P6 ;  /* 0x0000001907077208 */ /* 0x000fe20007000000 */
[----:B------:R-:W-:Y:S01]  /*2440*/  UMOV UR6, UR5 ;  /* 0x0000000500067c82 */ /* 0x000fe20008000000 */
[----:B0-----:R-:W-:Y:S01]  /*2450*/  DMUL R4, R14, UR8 ;  /* 0x000000080e047c28 */ /* 0x001fe20008000000 */
[----:B------:R-:W-:Y:S01]  /*2460*/  UMOV UR8, UR5 ;  /* 0x0000000500087c82 */ /* 0x000fe20008000000 */
[----:B------:R-:W-:Y:S01]  /*2470*/  FSEL R29, R3, UR6, P2 ;  /* 0x00000006031d7c08 */ /* 0x000fe20009000000 */
[----:B------:R-:W-:Y:S01]  /*2480*/  DFMA R16, R22, R16, R22 ;  /* 0x000000101610722b */ /* 0x000fe20000000016 */
[----:B------:R-:W-:Y:S01]  /*2490*/  IMAD.U32 R21, RZ, RZ, UR8 ;  /* 0x00000008ff157e24 */ /* 0x000fe2000f8e00ff */
[----:B------:R-:W-:Y:S01]  /*24a0*/  DSETP.MAX.AND P0, P6, R8, UR4, PT ;  /* 0x0000000408007e2a */ /* 0x000fe2000be0f000 */
[----:B------:R-:W-:Y:S01]  /*24b0*/  FSEL R31, R26, UR8, P1 ;  /* 0x000000081a1f7c08 */ /* 0x000fe20008800000 */
[----:B------:R-:W-:Y:S01]  /*24c0*/  IMAD.MOV.U32 R20, RZ, RZ, R9 ;  /* 0x000000ffff147224 */ /* 0x000fe200078e0009 */
[----:B------:R-:W-:Y:S01]  /*24d0*/  DMUL R6, R6, 0.5 ;  /* 0x3fe0000006067828 */ /* 0x000fe20000000000 */
[----:B------:R-:W-:Y:S01]  /*24e0*/  @P4 LOP3.LUT R31, R21, 0x80000, RZ, 0xfc, !PT ;  /* 0x00080000151f4812 */ /* 0x000fe200078efcff */
[----:B------:R-:W-:Y:S01]  /*24f0*/  IMAD.U32 R22, RZ, RZ, UR6 ;  /* 0x00000006ff167e24 */ /* 0x000fe2000f8e00ff */
[----:B------:R-:W-:Y:S01]  /*2500*/  DMUL R18, R4, R16 ;  /* 0x0000001004127228 */ /* 0x000fe20000000000 */
[----:B------:R-:W-:Y:S01]  /*2510*/  FSEL R27, R20, UR7, P0 ;  /* 0x00000007141b7c08 */ /* 0x000fe20008000000 */
[----:B------:R-:W-:Y:S01]  /*2520*/  IMAD.U32 R23, RZ, RZ, UR7 ;  /* 0x00000007ff177e24 */ /* 0x000fe2000f8e00ff */
[----:B------:R-:W-:Y:S01]  /*2530*/  MOV R9, UR6 ;  /* 0x0000000600097c02 */ /* 0x000fe20008000f00 */
[----:B------:R-:W-:Y:S01]  /*2540*/  IMAD.MOV.U32 R3, RZ, RZ, R11 ;  /* 0x000000ffff037224 */ /* 0x000fe200078e000b */
[----:B------:R-:W-:Y:S01]  /*2550*/  @P5 LOP3.LUT R29, R22, 0x80000, RZ, 0xfc, !PT ;  /* 0x00080000161d5812 */ /* 0x000fe200078efcff */
[----:B------:R-:W-:Y:S01]  /*2560*/  DSETP.MAX.AND P4, P5, R12, UR4, PT ;  /* 0x000000040c007e2a */ /* 0x000fe2000bd8f000 */
[----:B------:R-:W-:Y:S01]  /*2570*/  FSEL R22, R6, RZ, P3 ;  /* 0x000000ff06167208 */ /* 0x000fe20001800000 */
[----:B------:R-:W-:Y:S01]  /*2580*/  DFMA R20, -R48, R18, R4 ;  /* 0x000000123014722b */ /* 0x000fe20000000104 */
[----:B------:R-:W-:Y:S01]  /*2590*/  @P6 LOP3.LUT R27, R23, 0x80000, RZ, 0xfc, !PT ;  /* 0x00080000171b6812 */ /* 0x000fe200078efcff */
[----:B------:R-:W-:Y:S01]  /*25a0*/  UMOV UR9, UR4 ;  /* 0x0000000400097c82 */ /* 0x000fe20008000000 */
[----:B------:R-:W-:Y:S01]  /*25b0*/  FSEL R23, R7, RZ, P3 ;  /* 0x000000ff07177208 */ /* 0x000fe20001800000 */
[----:B------:R-:W-:Y:S01]  /*25c0*/  DSETP.MAX.AND P3, P6, R10, UR4, PT ;  /* 0x000000040a007e2a */ /* 0x000fe2000be6f000 */
[----:B------:R-:W-:Y:S01]  /*25d0*/  FSEL R67, R13, UR6, P4 ;  /* 0x000000060d437c08 */ /* 0x000fe2000a000000 */
[----:B------:R-:W-:Y:S01]  /*25e0*/  IMAD.U32 R12, RZ, RZ, UR7 ;  /* 0x00000007ff0c7e24 */ /* 0x000fe2000f8e00ff */
[----:B------:R-:W-:Y:S01]  /*25f0*/  SEL R30, R30, UR9, P1 ;  /* 0x000000091e1e7c07 */ /* 0x000fe20008800000 */
[----:B------:R-:W-:Y:S01]  /*2600*/  DFMA R6, R16, R20, R18 ;  /* 0x000000141006722b */ /* 0x000fe20000000012 */
[----:B------:R-:W-:Y:S01]  /*2610*/  FSETP.GEU.AND P1, PT, |R5|, 6.5827683646048100446e-37, PT ;  /* 0x036000000500780b */ /* 0x000fe20003f2e200 */
[----:B------:R-:W-:Y:S01]  /*2620*/  UMOV UR6, UR4 ;  /* 0x0000000400067c82 */ /* 0x000fe20008000000 */
[----:B------:R-:W-:Y:S01]  /*2630*/  FSEL R25, R3, UR7, P3 ;  /* 0x0000000703197c08 */ /* 0x000fe20009800000 */
[----:B------:R-:W-:Y:S01]  /*2640*/  UMOV UR7, UR4 ;  /* 0x0000000400077c82 */ /* 0x000fe20008000000 */
[----:B------:R-:W-:Y:S01]  /*2650*/  @P5 LOP3.LUT R67, R9, 0x80000, RZ, 0xfc, !PT ;  /* 0x0008000009435812 */ /* 0x000fe200078efcff */
[----:B------:R-:W-:Y:S01]  /*2660*/  UMOV UR8, UR4 ;  /* 0x0000000400087c82 */ /* 0x000fe20008000000 */
[----:B------:R-:W-:Y:S01]  /*2670*/  SEL R28, R28, UR6, P2 ;  /* 0x000000061c1c7c07 */ /* 0x000fe20009000000 */
[----:B------:R-:W-:Y:S01]  /*2680*/  DADD R32, R32, -R22 ;  /* 0x0000000020207229 */ /* 0x000fe20000000816 */
[----:B------:R-:W-:Y:S01]  /*2690*/  SEL R26, R8, UR8, P0 ;  /* 0x00000008081a7c07 */ /* 0x000fe20008000000 */
[----:B------:R-:W-:Y:S01]  /*26a0*/  FFMA R3, RZ, R49, R7 ;  /* 0x00000031ff037223 */ /* 0x000fe20000000007 */
[----:B------:R-:W-:-:S02]  /*26b0*/  SEL R66, R66, UR7, P4 ;  /* 0x0000000742427c07 */ /* 0x000fc4000a000000 */
[----:B------:R-:W-:Y:S02]  /*26c0*/  SEL R24, R10, UR4, P3 ;  /* 0x000000040a187c07 */ /* 0x000fe40009800000 */
        /* <DEDUP_REMOVED lines=8> */
[----:B------:R-:W-:Y:S05]  /*2750*/  CALL.REL.NOINC `($__internal_4_$__cuda_sm20_div_rn_f64_full) ;  /* 0x0000002400b07944 */ /* 0x000fea0003c00000 */
[----:B------:R-:W-:-:S07]  /*2760*/  IMAD.MOV.U32 R7, RZ, RZ, R3 ;  /* 0x000000ffff077224 */ /* 0x000fce00078e0003 */
.L_x_121:
[----:B------:R-:W-:Y:S05]  /*2770*/  BSYNC.RECONVERGENT B1 ;  /* 0x0000000000017941 */ /* 0x000fea0003800200 */
.L_x_120:
        /* <DEDUP_REMOVED lines=22> */
[----:B------:R-:W-:Y:S05]  /*28e0*/  CALL.REL.NOINC `($__internal_5_$__cuda_sm20_dsqrt_rn_f64_mediumpath_v1) ;  /* 0x0000002800d87944 */ /* 0x000fea0003c00000 */
[----:B------:R-:W-:Y:S01]  /*28f0*/  IMAD.MOV.U32 R12, RZ, RZ, R6 ;  /* 0x000000ffff0c7224 */ /* 0x000fe200078e0006 */
[----:B------:R-:W-:-:S07]  /*2900*/  MOV R13, R7 ;  /* 0x00000007000d7202 */ /* 0x000fce0000000f00 */
.L_x_123:
[----:B------:R-:W-:Y:S05]  /*2910*/  BSYNC.RECONVERGENT B0 ;  /* 0x0000000000007941 */ /* 0x000fea0003800200 */
.L_x_122:
        /* <DEDUP_REMOVED lines=24> */
.L_x_125:
[----:B------:R-:W-:Y:S05]  /*2aa0*/  BSYNC.RECONVERGENT B1 ;  /* 0x0000000000017941 */ /* 0x000fea0003800200 */
.L_x_124:
        /* <DEDUP_REMOVED lines=21> */
[----:B------:R-:W-:Y:S02]  /*2c00*/  IMAD.MOV.U32 R11, RZ, RZ, R21 ;  /* 0x000000ffff0b7224 */ /* 0x000fe400078e0015 */
[----:B------:R-:W-:Y:S02]  /*2c10*/  IMAD.MOV.U32 R16, RZ, RZ, R18 ;  /* 0x000000ffff107224 */ /* 0x000fe400078e0012 */
[----:B------:R-:W-:-:S07]  /*2c20*/  IMAD.MOV.U32 R17, RZ, RZ, R19 ;  /* 0x000000ffff117224 */ /* 0x000fce00078e0013 */
[----:B------:R-:W-:Y:S05]  /*2c30*/  CALL.REL.NOINC `($__internal_5_$__cuda_sm20_dsqrt_rn_f64_mediumpath_v1) ;  /* 0x0000002800047944 */ /* 0x000fea0003c00000 */
[----:B------:R-:W-:Y:S01]  /*2c40*/  MOV R10, R6 ;  /* 0x00000006000a7202 */ /* 0x000fe20000000f00 */
[----:B------:R-:W-:-:S07]  /*2c50*/  IMAD.MOV.U32 R11, RZ, RZ, R7 ;  /* 0x000000ffff0b7224 */ /* 0x000fce00078e0007 */
.L_x_127:
[----:B------:R-:W-:Y:S05]  /*2c60*/  BSYNC.RECONVERGENT B0 ;  /* 0x0000000000007941 */ /* 0x000fea0003800200 */
.L_x_126:
        /* <DEDUP_REMOVED lines=20> */
[----:B------:R-:W-:Y:S05]  /*2db0*/  CALL.REL.NOINC `($__internal_4_$__cuda_sm20_div_rn_f64_full) ;  /* 0x0000002000187944 */ /* 0x000fea0003c00000 */
[----:B------:R-:W-:Y:S02]  /*2dc0*/  IMAD.MOV.U32 R22, RZ, RZ, R6 ;  /* 0x000000ffff167224 */ /* 0x000fe400078e0006 */
[----:B------:R-:W-:-:S07]  /*2dd0*/  IMAD.MOV.U32 R23, RZ, RZ, R3 ;  /* 0x000000ffff177224 */ /* 0x000fce00078e0003 */
.L_x_129:
[----:B------:R-:W-:Y:S05]  /*2de0*/  BSYNC.RECONVERGENT B1 ;  /* 0x0000000000017941 */ /* 0x000fea0003800200 */
.L_x_128:
        /* <DEDUP_REMOVED lines=25> */
.L_x_131:
[----:B------:R-:W-:Y:S05]  /*2f80*/  BSYNC.RECONVERGENT B1 ;  /* 0x0000000000017941 */ /* 0x000fea0003800200 */
.L_x_130:
        /* <DEDUP_REMOVED lines=8> */
[----:B------:R-:W-:Y:S01]  /*3010*/  DMUL R20, R48, R50 ;  /* 0x0000003230147228 */ /* 0x000fe20000000000 */
[----:B------:R-:W-:Y:S01]  /*3020*/  IMAD.MOV.U32 R18, RZ, RZ, R8 ;  /* 0x000000ffff127224 */ /* 0x000fe200078e0008 */
[----:B------:R-:W-:Y:S01]  /*3030*/  DSETP.MAX.AND P2, P3, R12, R10, PT ;  /* 0x0000000a0c00722a */ /* 0x000fe20003b4f000 */
[----:B------:R-:W-:Y:S01]  /*3040*/  IMAD.MOV.U32 R19, RZ, RZ, R16 ;  /* 0x000000ffff137224 */ /* 0x000fe200078e0010 */
[----:B------:R-:W-:Y:S01]  /*3050*/  FSEL R3, R3, R17, P0 ;  /* 0x0000001103037208 */ /* 0x000fe20000000000 */
[----:B------:R-:W-:Y:S01]  /*3060*/  DADD R8, R14, R22 ;  /* 0x000000000e087229 */ /* 0x000fe20000000016 */
[----:B------:R-:W-:Y:S01]  /*3070*/  IMAD.MOV.U32 R62, RZ, RZ, R11 ;  /* 0x000000ffff3e7224 */ /* 0x000fe200078e000b */
[----:B------:R-:W-:Y:S01]  /*3080*/  DMUL R4, R40, R4 ;  /* 0x0000000428047228 */ /* 0x000fe20000000000 */
[----:B------:R-:W-:Y:S01]  /*3090*/  SEL R18, R18, R19, P0 ;  /* 0x0000001312127207 */ /* 0x000fe20000000000 */
[----:B------:R-:W-:Y:S01]  /*30a0*/  DFMA R14, R50, R20, R14 ;  /* 0x00000014320e722b */ /* 0x000fe2000000000e */
[----:B------:R-:W-:-:S02]  /*30b0*/  IMAD.MOV.U32 R74, RZ, RZ, R20 ;  /* 0x000000ffff4a7224 */ /* 0x000fc400078e0014 */
[----:B------:R-:W-:Y:S01]  /*30c0*/  @P1 LOP3.LUT R3, R17, 0x80000, RZ, 0xfc, !PT ;  /* 0x0008000011031812 */ /* 0x000fe200078efcff */
[----:B------:R-:W-:Y:S01]  /*30d0*/  DMUL R16, R50, R8 ;  /* 0x0000000832107228 */ /* 0x000fe20000000000 */
[----:B------:R-:W-:Y:S01]  /*30e0*/  IMAD.MOV.U32 R75, RZ, RZ, R21 ;  /* 0x000000ffff4b7224 */ /* 0x000fe200078e0015 */
[----:B------:R-:W-:Y:S02]  /*30f0*/  FSEL R9, R13, R62, P2 ;  /* 0x0000003e0d097208 */ /* 0x000fe40001000000 */
[----:B------:R-:W-:Y:S01]  /*3100*/  IMAD.MOV.U32 R19, RZ, RZ, R3 ;  /* 0x000000ffff137224 */ /* 0x000fe200078e0003 */
[----:B------:R-:W-:Y:S01]  /*3110*/  @P3 LOP3.LUT R9, R62, 0x80000, RZ, 0xfc, !PT ;  /* 0x000800003e093812 */ /* 0x000fe200078efcff */
[----:B------:R-:W-:Y:S01]  /*3120*/  IMAD.MOV.U32 R62, RZ, RZ, R14 ;  /* 0x000000ffff3e7224 */ /* 0x000fe200078e000e */
[----:B------:R-:W-:Y:S01]  /*3130*/  MOV R8, R12 ;  /* 0x0000000c00087202 */ /* 0x000fe20000000f00 */
[----:B------:R-:W-:Y:S01]  /*3140*/  DFMA R12, R40, R4, R6 ;  /* 0x00000004280c722b */ /* 0x000fe20000000006 */
[----:B------:R-:W-:Y:S01]  /*3150*/  MOV R63, R15 ;  /* 0x0000000f003f7202 */ /* 0x000fe20000000f00 */
[----:B------:R-:W-:Y:S01]  /*3160*/  DSETP.GE.AND P0, PT, R18, RZ, PT ;  /* 0x000000ff1200722a */ /* 0x000fe20003f06000 */
[----:B------:R-:W-:Y:S01]  /*3170*/  SEL R10, R8, R10, P2 ;  /* 0x0000000a080a7207 */ /* 0x000fe20001000000 */
[----:B------:R-:W-:-:S02]  /*3180*/  IMAD.MOV.U32 R64, RZ, RZ, R16 ;  /* 0x000000ffff407224 */ /* 0x000fc400078e0010 */
[----:B------:R-:W-:Y:S02]  /*3190*/  IMAD.MOV.U32 R65, RZ, RZ, R17 ;  /* 0x000000ffff417224 */ /* 0x000fe400078e0011 */
[----:B------:R-:W-:-:S08]  /*31a0*/  IMAD.MOV.U32 R11, RZ, RZ, R9 ;  /* 0x000000ffff0b7224 */ /* 0x000fd000078e0009 */
        /* <DEDUP_REMOVED lines=35> */
.L_x_135:
[----:B------:R-:W-:Y:S05]  /*33e0*/  BSYNC.RECONVERGENT B2 ;  /* 0x0000000000027941 */ /* 0x000fea0003800200 */
.L_x_134:
        /* <DEDUP_REMOVED lines=29> */
.L_x_137:
[----:B------:R-:W-:Y:S05]  /*35c0*/  BSYNC.RECONVERGENT B2 ;  /* 0x0000000000027941 */ /* 0x000fea0003800200 */
.L_x_136:
        /* <DEDUP_REMOVED lines=26> */
.L_x_139:
[----:B------:R-:W-:Y:S05]  /*3770*/  BSYNC.RECONVERGENT B2 ;  /* 0x0000000000027941 */ /* 0x000fea0003800200 */
.L_x_138:
[----:B------:R-:W-:Y:S02]  /*3780*/  IMAD.MOV.U32 R64, RZ, RZ, R6 ;  /* 0x000000ffff407224 */ /* 0x000fe400078e0006 */
[----:B------:R-:W-:-:S07]  /*3790*/  IMAD.MOV.U32 R65, RZ, RZ, R7 ;  /* 0x000000ffff417224 */ /* 0x000fce00078e0007 */
.L_x_133:
[----:B------:R-:W-:Y:S05]  /*37a0*/  BSYNC.RECONVERGENT B1 ;  /* 0x0000000000017941 */ /* 0x000fea0003800200 */
.L_x_132:
[----:B------:R-:W0:Y:S01]  /*37b0*/  MUFU.RCP64H R5, R27 ;  /* 0x0000001b00057308 */ /* 0x000e220000001800 */
[----:B------:R-:W-:Y:S01]  /*37c0*/  IMAD.MOV.U32 R4, RZ, RZ, 0x1 ;  /* 0x00000001ff047424 */ /* 0x000fe200078e00ff */
        /* <DEDUP_REMOVED lines=29> */
[----:B------:R-:W-:Y:S05]  /*39a0*/  CALL.REL.NOINC `($__internal_4_$__cuda_sm20_div_rn_f64_full) ;  /* 0x00000014001c7944 */ /* 0x000fea0003c00000 */
[----:B------:R-:W-:-:S07]  /*39b0*/  IMAD.MOV.U32 R7, RZ, RZ, R3 ;  /* 0x000000ffff077224 */ /* 0x000fce00078e0003 */
.L_x_141:
[----:B------:R-:W-:Y:S05]  /*39c0*/  BSYNC.RECONVERGENT B1 ;  /* 0x0000000000017941 */ /* 0x000fea0003800200 */
.L_x_140:
        /* <DEDUP_REMOVED lines=22> */
[----:B------:R-:W-:Y:S05]  /*3b30*/  CALL.REL.NOINC `($__internal_5_$__cuda_sm20_dsqrt_rn_f64_mediumpath_v1) ;  /* 0x0000001800447944 */ /* 0x000fea0003c00000 */
[----:B------:R-:W-:Y:S02]  /*3b40*/  IMAD.MOV.U32 R14, RZ, RZ, R6 ;  /* 0x000000ffff0e7224 */ /* 0x000fe400078e0006 */
[----:B------:R-:W-:-:S07]  /*3b50*/  IMAD.MOV.U32 R15, RZ, RZ, R7 ;  /* 0x000000ffff0f7224 */ /* 0x000fce00078e0007 */
.L_x_143:
[----:B------:R-:W-:Y:S05]  /*3b60*/  BSYNC.RECONVERGENT B0 ;  /* 0x0000000000007941 */ /* 0x000fea0003800200 */
.L_x_142:
        /* <DEDUP_REMOVED lines=24> */
.L_x_145:
[----:B------:R-:W-:Y:S05]  /*3cf0*/  BSYNC.RECONVERGENT B1 ;  /* 0x0000000000017941 */ /* 0x000fea0003800200 */
.L_x_144:
        /* <DEDUP_REMOVED lines=25> */
.L_x_147:
[----:B------:R-:W-:Y:S05]  /*3e90*/  BSYNC.RECONVERGENT B0 ;  /* 0x0000000000007941 */ /* 0x000fea0003800200 */
.L_x_146:
        /* <DEDUP_REMOVED lines=23> */
.L_x_149:
[----:B------:R-:W-:Y:S05]  /*4010*/  BSYNC.RECONVERGENT B1 ;  /* 0x0000000000017941 */ /* 0x000fea0003800200 */
.L_x_148:
        /* <DEDUP_REMOVED lines=25> */
.L_x_151:
[----:B------:R-:W-:Y:S05]  /*41b0*/  BSYNC.RECONVERGENT B1 ;  /* 0x0000000000017941 */ /* 0x000fea0003800200 */
.L_x_150:
        /* <DEDUP_REMOVED lines=12> */
[----:B------:R-:W-:Y:S01]  /*4280*/  FSEL R9, R9, R8, P0 ;  /* 0x0000000809097208 */ /* 0x000fe20000000000 */
[----:B------:R-:W-:Y:S01]  /*4290*/  DMUL R16, R26, R38 ;  /* 0x000000261a107228 */ /* 0x000fe20000000000 */
[----:B------:R-:W-:Y:S01]  /*42a0*/  SEL R14, R14, R15, P0 ;  /* 0x0000000f0e0e7207 */ /* 0x000fe20000000000 */
        /* <DEDUP_REMOVED lines=10> */
[----:B------:R-:W-:Y:S01]  /*4350*/  FSEL R67, R21, R8, P2 ;  /* 0x0000000815437208 */ /* 0x000fe20001000000 */
[----:B------:R-:W-:Y:S01]  /*4360*/  IMAD.MOV.U32 R33, RZ, RZ, R17 ;  /* 0x000000ffff217224 */ /* 0x000fe200078e0011 */
[----:B------:R-:W-:Y:S01]  /*4370*/  @P3 LOP3.LUT R67, R8, 0x80000, RZ, 0xfc, !PT ;  /* 0x0008000008433812 */ /* 0x000fe200078efcff */
[----:B------:R-:W-:Y:S01]  /*4380*/  IMAD.MOV.U32 R20, RZ, RZ, R12 ;  /* 0x000000ffff147224 */ /* 0x000fe200078e000c */
[----:B------:R-:W-:Y:S01]  /*4390*/  MOV R24, R54 ;  /* 0x0000003600187202 */ /* 0x000fe20000000f00 */
[----:B------:R-:W-:Y:S01]  /*43a0*/  DSETP.GE.AND P0, PT, R14, RZ, PT ;  /* 0x000000ff0e00722a */ /* 0x000fe20003f06000 */
[----:B------:R-:W-:-:S02]  /*43b0*/  IMAD.MOV.U32 R25, RZ, RZ, R55 ;  /* 0x000000ffff197224 */ /* 0x000fc400078e0037 */
        /* <DEDUP_REMOVED lines=11> */
[----:B------:R-:W-:Y:S01]  /*4470*/  MOV R6, 0x1 ;  /* 0x0000000100067802 */ /* 0x000fe20000000f00 */
        /* <DEDUP_REMOVED lines=25> */
[----:B------:R-:W-:-:S07]  /*4610*/  IMAD.MOV.U32 R7, RZ, RZ, R3 ;  /* 0x000000ffff077224 */ /* 0x000fce00078e0003 */
.L_x_155:
[----:B------:R-:W-:Y:S05]  /*4620*/  BSYNC.RECONVERGENT B2 ;  /* 0x0000000000027941 */ /* 0x000fea0003800200 */
.L_x_154:
[----:B------:R-:W0:Y:S01]  /*4630*/  MUFU.RCP64H R5, R21 ;  /* 0x0000001500057308 */ /* 0x000e220000001800 */
[----:B------:R-:W-:Y:S01]  /*4640*/  MOV R4, 0x1 ;  /* 0x0000000100047802 */ /* 0x000fe20000000f00 */
[----:B------:R-:W-:Y:S01]  /*4650*/  DMUL R24, R14, R24 ;  /* 0x000000180e187228 */ /* 0x000fe20000000000 */
[----:B------:R-:W-:Y:S01]  /*4660*/  BSSY.RECONVERGENT B2, `(.L_x_156) ;  /* 0x000001a000027945 */ /* 0x000fe20003800200 */
[----:B------:R-:W-:Y:S01]  /*4670*/  DADD R16, -R16, R32 ;  /* 0x0000000010107229 */ /* 0x000fe20000000120 */
[----:B------:R-:W-:Y:S02]  /*4680*/  IMAD.MOV.U32 R32, RZ, RZ, R6 ;  /* 0x000000ffff207224 */ /* 0x000fe400078e0006 */
[----:B------:R-:W-:-:S03]  /*4690*/  IMAD.MOV.U32 R33, RZ, RZ, R7 ;  /* 0x000000ffff217224 */ /* 0x000fc600078e0007 */
        /* <DEDUP_REMOVED lines=22> */
.L_x_157:
[----:B------:R-:W-:Y:S05]  /*4800*/  BSYNC.RECONVERGENT B2 ;  /* 0x0000000000027941 */ /* 0x000fea0003800200 */
.L_x_156:
        /* <DEDUP_REMOVED lines=26> */
.L_x_159:
[----:B------:R-:W-:Y:S05]  /*49b0*/  BSYNC.RECONVERGENT B2 ;  /* 0x0000000000027941 */ /* 0x000fea0003800200 */
.L_x_158:
[----:B------:R-:W-:Y:S02]  /*49c0*/  IMAD.MOV.U32 R20, RZ, RZ, R6 ;  /* 0x000000ffff147224 */ /* 0x000fe400078e0006 */
[----:B------:R-:W-:-:S07]  /*49d0*/  IMAD.MOV.U32 R21, RZ, RZ, R7 ;  /* 0x000000ffff157224 */ /* 0x000fce00078e0007 */
.L_x_153:
[----:B------:R-:W-:Y:S05]  /*49e0*/  BSYNC.RECONVERGENT B1 ;  /* 0x0000000000017941 */ /* 0x000fea0003800200 */
.L_x_152:
        /* <DEDUP_REMOVED lines=37> */
[----:B0-----:R-:W-:Y:S01]  /*4c40*/  MOV R6, UR4 ;  /* 0x0000000400067c02 */ /* 0x001fe20008000f00 */
[----:B------:R-:W-:Y:S02]  /*4c50*/  IMAD.U32 R3, RZ, RZ, UR5 ;  /* 0x00000005ff037e24 */ /* 0x000fe4000f8e00ff */
[----:B-1----:R-:W-:Y:S02]  /*4c60*/  IMAD.U32 R72, RZ, RZ, UR6 ;  /* 0x00000006ff487e24 */ /* 0x002fe4000f8e00ff */
[----:B------:R-:W-:-:S07]  /*4c70*/  IMAD.U32 R73, RZ, RZ, UR7 ;  /* 0x00000007ff497e24 */ /* 0x000fce000f8e00ff */
[----:B------:R-:W-:Y:S05]  /*4c80*/  CALL.REL.NOINC `($__internal_4_$__cuda_sm20_div_rn_f64_full) ;  /* 0x0000000000647944 */ /* 0x000fea0003c00000 */
[----:B------:R-:W-:-:S07]  /*4c90*/  IMAD.MOV.U32 R7, RZ, RZ, R3 ;  /* 0x000000ffff077224 */ /* 0x000fce00078e0003 */
.L_x_160:
[----:B------:R-:W0:Y:S01]  /*4ca0*/  LDC.64 R14, c[0x0][0x388] ;  /* 0x0000e200ff0e7b82 */ /* 0x000e220000000a00 */
[----:B------:R-:W-:Y:S02]  /*4cb0*/  DMUL R8, R42, 0.5 ;  /* 0x3fe000002a087828 */ /* 0x000fe40000000000 */
[----:B------:R-:W-:Y:S02]  /*4cc0*/  DADD R20, R20, -R64 ;  /* 0x0000000014147229 */ /* 0x000fe40000000840 */
[----:B------:R-:W-:Y:S02]  /*4cd0*/  DMUL R4, R44, 0.5 ;  /* 0x3fe000002c047828 */ /* 0x000fe40000000000 */
[----:B------:R-:W-:Y:S02]  /*4ce0*/  DADD R24, R24, -R62 ;  /* 0x0000000018187229 */ /* 0x000fe4000000083e */
[----:B------:R-:W-:Y:S02]  /*4cf0*/  DMUL R8, R42, R8 ;  /* 0x000000082a087228 */ /* 0x000fe40000000000 */
[----:B------:R-:W-:-:S02]  /*4d00*/  DADD R10, -R12, R10 ;  /* 0x000000000c0a7229 */ /* 0x000fc4000000010a */
[----:B------:R-:W-:Y:S02]  /*4d10*/  DMUL R44, R44, R4 ;  /* 0x000000042c2c7228 */ /* 0x000fe40000000000 */
        /* <DEDUP_REMOVED lines=16> */
        .weak           $__internal_4_$__cuda_sm20_div_rn_f64_full
        .type           $__internal_4_$__cuda_sm20_div_rn_f64_full,@function
        .size           $__internal_4_$__cuda_sm20_div_rn_f64_full,($__internal_5_$__cuda_sm20_dsqrt_rn_f64_mediumpath_v1 - $__internal_4_$__cuda_sm20_div_rn_f64_full)
$__internal_4_$__cuda_sm20_div_rn_f64_full:
[C---:B------:R-:W-:Y:S01]  /*4e20*/  FSETP.GEU.AND P0, PT, |R73|.reuse, 1.469367938527859385e-39, PT ;  /* 0x001000004900780b */ /* 0x040fe20003f0e200 */
[----:B------:R-:W-:Y:S01]  /*4e30*/  IMAD.MOV.U32 R77, RZ, RZ, R3 ;  /* 0x000000ffff4d7224 */ /* 0x000fe200078e0003 */
[----:B------:R-:W-:Y:S01]  /*4e40*/  LOP3.LUT R70, R73, 0x800fffff, RZ, 0xc0, !PT ;  /* 0x800fffff49467812 */ /* 0x000fe200078ec0ff */
[----:B------:R-:W-:Y:S01]  /*4e50*/  IMAD.MOV.U32 R82, RZ, RZ, 0x1 ;  /* 0x00000001ff527424 */ /* 0x000fe200078e00ff */
[----:B------:R-:W-:Y:S01]  /*4e60*/  MOV R76, R6 ;  /* 0x00000006004c7202 */ /* 0x000fe20000000f00 */
        /* <DEDUP_REMOVED lines=18> */
[----:B------:R-:W-:Y:S02]  /*4f90*/  @!P2 LOP3.LUT R81, R7, 0x100000, RZ, 0xfc, !PT ;  /* 0x001000000751a812 */ /* 0x000fe400078efcff */
[----:B------:R-:W-:-:S03]  /*4fa0*/  MOV R7, R3 ;  /* 0x0000000300077202 */ /* 0x000fc60000000f00 */
        /* <DEDUP_REMOVED lines=8> */
[----:B------:R-:W-:Y:S01]  /*5030*/  DMUL R80, R82, R78 ;  /* 0x0000004e52507228 */ /* 0x000fe20000000000 */
[----:B------:R-:W-:-:S05]  /*5040*/  VIADD R8, R7, 0xffffffff ;  /* 0xffffffff07087836 */ /* 0x000fca0000000000 */
[----:B------:R-:W-:Y:S01]  /*5050*/  ISETP.GT.U32.AND P0, PT, R8, 0x7feffffe, PT ;  /* 0x7feffffe0800780c */ /* 0x000fe20003f04070 */
[----:B------:R-:W-:Y:S01]  /*5060*/  VIADD R8, R6, 0xffffffff ;  /* 0xffffffff06087836 */ /* 0x000fe20000000000 */
[----:B------:R-:W-:-:S04]  /*5070*/  DFMA R84, R80, -R70, R78 ;  /* 0x800000465054722b */ /* 0x000fc8000000004e */
[----:B------:R-:W-:-:S04]  /*5080*/  ISETP.GT.U32.OR P0, PT, R8, 0x7feffffe, P0 ;  /* 0x7feffffe0800780c */ /* 0x000fc80000704470 */
[----:B------:R-:W-:-:S09]  /*5090*/  DFMA R8, R82, R84, R80 ;  /* 0x000000545208722b */ /* 0x000fd20000000050 */
        /* <DEDUP_REMOVED lines=30> */
.L_x_162:
[----:B------:R-:W-:-:S14]  /*5280*/  DSETP.NAN.AND P0, PT, R76, R76, PT ;  /* 0x0000004c4c00722a */ /* 0x000fdc0003f08000 */
[----:B------:R-:W-:Y:S05]  /*5290*/  @P0 BRA `(.L_x_164) ;  /* 0x00000000004c0947 */ /* 0x000fea0003800000 */
[----:B------:R-:W-:-:S14]  /*52a0*/  DSETP.NAN.AND P0, PT, R72, R72, PT ;  /* 0x000000484800722a */ /* 0x000fdc0003f08000 */
[----:B------:R-:W-:Y:S05]  /*52b0*/  @P0 BRA `(.L_x_165) ;  /* 0x0000000000340947 */ /* 0x000fea0003800000 */
[----:B------:R-:W-:Y:S01]  /*52c0*/  ISETP.NE.AND P0, PT, R7, R6, PT ;  /* 0x000000060700720c */ /* 0x000fe20003f05270 */
[----:B------:R-:W-:Y:S01]  /*52d0*/  IMAD.MOV.U32 R80, RZ, RZ, 0x0 ;  /* 0x00000000ff507424 */ /* 0x000fe200078e00ff */
[----:B------:R-:W-:-:S11]  /*52e0*/  MOV R81, 0xfff80000 ;  /* 0xfff8000000517802 */ /* 0x000fd60000000f00 */
[----:B------:R-:W-:Y:S05]  /*52f0*/  @!P0 BRA `(.L_x_163) ;  /* 0x0000000000408947 */ /* 0x000fea0003800000 */
[----:B------:R-:W-:Y:S02]  /*5300*/  ISETP.NE.AND P0, PT, R7, 0x7ff00000, PT ;  /* 0x7ff000000700780c */ /* 0x000fe40003f05270 */
[----:B------:R-:W-:Y:S02]  /*5310*/  LOP3.LUT R73, R77, 0x80000000, R73, 0x48, !PT ;  /* 0x800000004d497812 */ /* 0x000fe400078e4849 */
[----:B------:R-:W-:-:S13]  /*5320*/  ISETP.EQ.OR P0, PT, R6, RZ, !P0 ;  /* 0x000000ff0600720c */ /* 0x000fda0004702670 */
[----:B------:R-:W-:Y:S01]  /*5330*/  @P0 LOP3.LUT R3, R73, 0x7ff00000, RZ, 0xfc, !PT ;  /* 0x7ff0000049030812 */ /* 0x000fe200078efcff */
[----:B------:R-:W-:Y:S02]  /*5340*/  @!P0 IMAD.MOV.U32 R80, RZ, RZ, RZ ;  /* 0x000000ffff508224 */ /* 0x000fe400078e00ff */
[----:B------:R-:W-:Y:S02]  /*5350*/  @!P0 IMAD.MOV.U32 R81, RZ, RZ, R73 ;  /* 0x000000ffff518224 */ /* 0x000fe400078e0049 */
[----:B------:R-:W-:Y:S02]  /*5360*/  @P0 IMAD.MOV.U32 R80, RZ, RZ, RZ ;  /* 0x000000ffff500224 */ /* 0x000fe400078e00ff */
[----:B------:R-:W-:Y:S01]  /*5370*/  @P0 IMAD.MOV.U32 R81, RZ, RZ, R3 ;  /* 0x000000ffff510224 */ /* 0x000fe200078e0003 */
[----:B------:R-:W-:Y:S06]  /*5380*/  BRA `(.L_x_163) ;  /* 0x00000000001c7947 */ /* 0x000fec0003800000 */
.L_x_165:
[----:B------:R-:W-:Y:S01]  /*5390*/  LOP3.LUT R3, R73, 0x80000, RZ, 0xfc, !PT ;  /* 0x0008000049037812 */ /* 0x000fe200078efcff */
[----:B------:R-:W-:-:S03]  /*53a0*/  IMAD.MOV.U32 R80, RZ, RZ, R72 ;  /* 0x000000ffff507224 */ /* 0x000fc600078e0048 */
[----:B------:R-:W-:Y:S01]  /*53b0*/  MOV R81, R3 ;  /* 0x0000000300517202 */ /* 0x000fe20000000f00 */
[----:B------:R-:W-:Y:S06]  /*53c0*/  BRA `(.L_x_163) ;  /* 0x00000000000c7947 */ /* 0x000fec0003800000 */
.L_x_164:
[----:B------:R-:W-:Y:S01]  /*53d0*/  LOP3.LUT R3, R77, 0x80000, RZ, 0xfc, !PT ;  /* 0x000800004d037812 */ /* 0x000fe200078efcff */
[----:B------:R-:W-:-:S04]  /*53e0*/  IMAD.MOV.U32 R80, RZ, RZ, R76 ;  /* 0x000000ffff507224 */ /* 0x000fc800078e004c */
[----:B------:R-:W-:-:S07]  /*53f0*/  IMAD.MOV.U32 R81, RZ, RZ, R3 ;  /* 0x000000ffff517224 */ /* 0x000fce00078e0003 */
.L_x_163:
[----:B------:R-:W-:Y:S05]  /*5400*/  BSYNC.RECONVERGENT B0 ;  /* 0x0000000000007941 */ /* 0x000fea0003800200 */
.L_x_161:
[----:B------:R-:W-:Y:S02]  /*5410*/  IMAD.MOV.U32 R5, RZ, RZ, 0x0 ;  /* 0x00000000ff057424 */ /* 0x000fe400078e00ff */
[----:B------:R-:W-:Y:S02]  /*5420*/  IMAD.MOV.U32 R6, RZ, RZ, R80 ;  /* 0x000000ffff067224 */ /* 0x000fe400078e0050 */
[----:B------:R-:W-:Y:S01]  /*5430*/  IMAD.MOV.U32 R3, RZ, RZ, R81 ;  /* 0x000000ffff037224 */ /* 0x000fe200078e0051 */
[----:B------:R-:W-:Y:S06]  /*5440*/  RET.REL.NODEC R4 `(_ZN4nest4cuda7euler2d22euler2d_x_sweep_kernelEPKdPdiiiddd) ;  /* 0xffffffa804ec7950 */ /* 0x000fec0003c3ffff */
        .weak           $__internal_5_$__cuda_sm20_dsqrt_rn_f64_mediumpath_v1
        .type           $__internal_5_$__cuda_sm20_dsqrt_rn_f64_mediumpath_v1,@function
        .size           $__internal_5_$__cuda_sm20_dsqrt_rn_f64_mediumpath_v1,(.L_x_176 - $__internal_5_$__cuda_sm20_dsqrt_rn_f64_mediumpath_v1)
$__internal_5_$__cuda_sm20_dsqrt_rn_f64_mediumpath_v1:
        /* <DEDUP_REMOVED lines=13> */
.L_x_167:
        /* <DEDUP_REMOVED lines=24> */
.L_x_169:
[----:B------:R-:W-:-:S11]  /*56a0*/  DADD R6, R20, R20 ;  /* 0x0000000014067229 */ /* 0x000fd60000000014 */
.L_x_168:
[----:B------:R-:W-:Y:S05]  /*56b0*/  BSYNC.RECONVERGENT B1 ;  /* 0x0000000000017941 */ /* 0x000fea0003800200 */
.L_x_166:
[----:B------:R-:W-:-:S04]  /*56c0*/  IMAD.MOV.U32 R5, RZ, RZ, 0x0 ;  /* 0x00000000ff057424 */ /* 0x000fc800078e00ff */
[----:B------:R-:W-:Y:S05]  /*56d0*/  RET.REL.NODEC R4 `(_ZN4nest4cuda7euler2d22euler2d_x_sweep_kernelEPKdPdiiiddd) ;  /* 0xffffffa804487950 */ /* 0x000fea0003c3ffff */
.L_x_170:
        /* <DEDUP_REMOVED lines=10> */
.L_x_176:


//--------------------- .nv.shared._ZN4nest4cuda7euler2d21rk2_average_2d_kernelEPdPKdiiii --------------------------
	.section	.nv.shared._ZN4nest4cuda7euler2d21rk2_average_2d_kernelEPdPKdiiii,"aw",@nobits
	.sectionflags	@""
	.align	16
	.zero		1024


//--------------------- .nv.shared.reserved.0     --------------------------
	.section	.nv.shared.reserved.0,"aw",@nobits
	.weak		__nv_reservedSMEM_offset_0_alias
	.size		__nv_reservedSMEM_offset_0_alias, 0, 64
	.other		__nv_reservedSMEM_offset_0_alias,@"STO_CUDA_RESERVED_SHARED STV_DEFAULT"
__nv_reservedSMEM_offset_0_alias:
	.zero		0
	.zero		64


//--------------------- .nv.shared._ZN4nest4cuda7euler2d31compute_max_wavespeed_2d_kernelEPKdPdiiid --------------------------
	.section	.nv.shared._ZN4nest4cuda7euler2d31compute_max_wavespeed_2d_kernelEPKdPdiiid,"aw",@nobits
	.sectionflags	@""
	.align	16
	.zero		1024


//--------------------- .nv.shared._ZN4nest4cuda7euler2d22copy_halos_2d_y_kernelEPdiiii --------------------------
	.section	.nv.shared._ZN4nest4cuda7euler2d22copy_halos_2d_y_kernelEPdiiii,"aw",@nobits
	.sectionflags	@""
	.align	16
	.zero		1024


//--------------------- .nv.shared._ZN4nest4cuda7euler2d22copy_halos_2d_x_kernelEPdiiii --------------------------
	.section	.nv.shared._ZN4nest4cuda7euler2d22copy_halos_2d_x_kernelEPdiiii,"aw",@nobits
	.sectionflags	@""
	.align	16
	.zero		1024


//--------------------- .nv.shared._ZN4nest4cuda7euler2d22euler2d_y_sweep_kernelEPKdPdiiiddd --------------------------
	.section	.nv.shared._ZN4nest4cuda7euler2d22euler2d_y_sweep_kernelEPKdPdiiiddd,"aw",@nobits
	.sectionflags	@""
	.align	16
	.zero		1024


//--------------------- .nv.shared._ZN4nest4cuda7euler2d22euler2d_x_sweep_kernelEPKdPdiiiddd --------------------------
	.section	.nv.shared._ZN4nest4cuda7euler2d22euler2d_x_sweep_kernelEPKdPdiiiddd,"aw",@nobits
	.sectionflags	@""
	.align	16
	.zero		1024


//--------------------- .nv.constant0._ZN4nest4cuda7euler2d21rk2_average_2d_kernelEPdPKdiiii --------------------------
	.section	.nv.constant0._ZN4nest4cuda7euler2d21rk2_average_2d_kernelEPdPKdiiii,"a",@progbits
	.sectionflags	@""
	.align	4
.nv.constant0._ZN4nest4cuda7euler2d21rk2_average_2d_kernelEPdPKdiiii:
	.zero		928


//--------------------- .nv.constant0._ZN4nest4cuda7euler2d31compute_max_wavespeed_2d_kernelEPKdPdiiid --------------------------
	.section	.nv.constant0._ZN4nest4cuda7euler2d31compute_max_wavespeed_2d_kernelEPKdPdiiid,"a",@progbits
	.sectionflags	@""
	.align	4
.nv.constant0._ZN4nest4cuda7euler2d31compute_max_wavespeed_2d_kernelEPKdPdiiid:
	.zero		936


//--------------------- .nv.constant0._ZN4nest4cuda7euler2d22copy_halos_2d_y_kernelEPdiiii --------------------------
	.section	.nv.constant0._ZN4nest4cuda7euler2d22copy_halos_2d_y_kernelEPdiiii,"a",@progbits
	.sectionflags	@""
	.align	4
.nv.constant0._ZN4nest4cuda7euler2d22copy_halos_2d_y_kernelEPdiiii:
	.zero		920


//--------------------- .nv.constant0._ZN4nest4cuda7euler2d22copy_halos_2d_x_kernelEPdiiii --------------------------
	.section	.nv.constant0._ZN4nest4cuda7euler2d22copy_halos_2d_x_kernelEPdiiii,"a",@progbits
	.sectionflags	@""
	.align	4
.nv.constant0._ZN4nest4cuda7euler2d22copy_halos_2d_x_kernelEPdiiii:
	.zero		920


//--------------------- .nv.constant0._ZN4nest4cuda7euler2d22euler2d_y_sweep_kernelEPKdPdiiiddd --------------------------
	.section	.nv.constant0._ZN4nest4cuda7euler2d22euler2d_y_sweep_kernelEPKdPdiiiddd,"a",@progbits
	.sectionflags	@""
	.align	4
.nv.constant0._ZN4nest4cuda7euler2d22euler2d_y_sweep_kernelEPKdPdiiiddd:
	.zero		952


//--------------------- .nv.constant0._ZN4nest4cuda7euler2d22euler2d_x_sweep_kernelEPKdPdiiiddd --------------------------
	.section	.nv.constant0._ZN4nest4cuda7euler2d22euler2d_x_sweep_kernelEPKdPdiiiddd,"a",@progbits
	.sectionflags	@""
	.align	4
.nv.constant0._ZN4nest4cuda7euler2d22euler2d_x_sweep_kernelEPKdPdiiiddd:
	.zero		952


//--------------------- SYMBOLS --------------------------

	.type		.nv.reservedSmem.offset0,@object
	.size		.nv.reservedSmem.offset0,0x4
	.type		.nv.reservedSmem.cap,@object
	.size		.nv.reservedSmem.cap,0x4
